//
// Generated by NVIDIA NVVM Compiler
//
// Compiler Build ID: CL-36424714
// Cuda compilation tools, release 13.0, V13.0.88
// Based on NVVM 20.0.0
//

.version 9.0
.target sm_100
.address_size 64

	// .globl	_Z9doPreWorkmPmPi
.const .align 8 .b8 search_back_multipliers[656];
.const .align 8 .b8 search_back_addends[656];

.visible .entry _Z9doPreWorkmPmPi(
	.param .u64 _Z9doPreWorkmPmPi_param_0,
	.param .u64 .ptr .align 1 _Z9doPreWorkmPmPi_param_1,
	.param .u64 .ptr .align 1 _Z9doPreWorkmPmPi_param_2
)
{
	.reg .pred 	%p<8>;
	.reg .b32 	%r<9>;
	.reg .b64 	%rd<33>;
	.reg .b64 	%fd<13>;

	ld.param.u64 	%rd4, [_Z9doPreWorkmPmPi_param_0];
	ld.param.u64 	%rd2, [_Z9doPreWorkmPmPi_param_1];
	ld.param.u64 	%rd3, [_Z9doPreWorkmPmPi_param_2];
	mov.u32 	%r1, %ctaid.x;
	mov.u32 	%r2, %ntid.x;
	mov.u32 	%r3, %tid.x;
	mad.lo.s32 	%r4, %r1, %r2, %r3;
	cvt.u64.u32 	%rd5, %r4;
	add.s64 	%rd6, %rd4, %rd5;
	mul.hi.u64 	%rd7, %rd6, -5900399002211579693;
	shr.u64 	%rd8, %rd7, 20;
	mul.lo.s64 	%rd9, %rd8, 1541709;
	sub.s64 	%rd10, %rd6, %rd9;
	cvt.rn.f64.u64 	%fd1, %rd10;
	cvt.rzi.s64.f64 	%rd11, %fd1;
	cvt.rn.f64.u64 	%fd2, %rd8;
	add.f64 	%fd3, %fd2, 0dC112678B40000000;
	cvt.rzi.s64.f64 	%rd12, %fd3;
	cvt.rn.f64.s64 	%fd4, %rd12;
	mul.f64 	%fd5, %fd4, 0d4137864B30000000;
	cvt.rn.f64.s64 	%fd6, %rd11;
	mul.f64 	%fd7, %fd6, 0dC112678B40000000;
	setp.lt.f64 	%p1, %fd5, %fd7;
	selp.b64 	%rd13, 792016, 0, %p1;
	add.s64 	%rd14, %rd13, %rd12;
	cvt.rn.f64.s64 	%fd8, %rd14;
	mul.f64 	%fd9, %fd8, 0d41315FC610000000;
	mul.f64 	%fd10, %fd6, 0d411DEFB040000000;
	setp.gt.f64 	%p2, %fd9, %fd10;
	add.f64 	%fd11, %fd6, 0d4137864B30000000;
	cvt.rzi.s64.f64 	%rd15, %fd11;
	add.f64 	%fd12, %fd8, 0dC112678B40000000;
	cvt.rzi.s64.f64 	%rd16, %fd12;
	selp.b64 	%rd17, %rd15, %rd11, %p2;
	selp.b64 	%rd18, %rd16, %rd14, %p2;
	mul.lo.s64 	%rd19, %rd18, 281474958492575;
	mad.lo.s64 	%rd20, %rd17, 7847617, %rd19;
	mad.lo.s64 	%rd1, %rd20, 246154705703781, 239916293900231;
	mad.lo.s64 	%rd21, %rd20, -8725442803053625343, 4153796600073050566;
	and.b64  	%rd22, %rd21, 263882790666240;
	setp.ne.s64 	%p3, %rd22, 70368744177664;
	mad.lo.s64 	%rd23, %rd20, -4092364661181323667, 451257164197666137;
	and.b64  	%rd24, %rd23, 263882790666240;
	setp.ne.s64 	%p4, %rd24, 52776558133248;
	or.pred  	%p5, %p3, %p4;
	mad.lo.s64 	%rd25, %rd20, -1805456226459317655, 4471689358223111408;
	shr.u64 	%rd26, %rd25, 17;
	cvt.u32.u64 	%r5, %rd26;
	and.b32  	%r6, %r5, 2147483647;
	mad.lo.s32 	%r7, %r6, -1431655765, -1431655766;
	setp.gt.u32 	%p6, %r7, 1431655764;
	or.pred  	%p7, %p5, %p6;
	@%p7 bra 	$L__BB0_2;
	cvta.to.global.u64 	%rd27, %rd3;
	cvta.to.global.u64 	%rd28, %rd2;
	mad.lo.s64 	%rd29, %rd1, 246154705703781, 107048004364969;
	and.b64  	%rd30, %rd29, 281474976710655;
	atom.global.add.u32 	%r8, [%rd27], 1;
	mul.wide.s32 	%rd31, %r8, 8;
	add.s64 	%rd32, %rd28, %rd31;
	st.global.u64 	[%rd32], %rd30;
$L__BB0_2:
	ret;

}
	// .globl	_Z6doWorkPiPmS_S0_i
.visible .entry _Z6doWorkPiPmS_S0_i(
	.param .u64 .ptr .align 1 _Z6doWorkPiPmS_S0_i_param_0,
	.param .u64 .ptr .align 1 _Z6doWorkPiPmS_S0_i_param_1,
	.param .u64 .ptr .align 1 _Z6doWorkPiPmS_S0_i_param_2,
	.param .u64 .ptr .align 1 _Z6doWorkPiPmS_S0_i_param_3,
	.param .u32 _Z6doWorkPiPmS_S0_i_param_4
)
{
	.local .align 16 .b8 	__local_depot1[32];
	.reg .b64 	%SP;
	.reg .b64 	%SPL;
	.reg .pred 	%p<41>;
	.reg .b16 	%rs<17>;
	.reg .b32 	%r<89>;
	.reg .b64 	%rd<100>;

	mov.u64 	%SPL, __local_depot1;
	ld.param.u64 	%rd43, [_Z6doWorkPiPmS_S0_i_param_0];
	ld.param.u64 	%rd41, [_Z6doWorkPiPmS_S0_i_param_2];
	ld.param.u64 	%rd42, [_Z6doWorkPiPmS_S0_i_param_3];
	ld.param.u32 	%r29, [_Z6doWorkPiPmS_S0_i_param_4];
	cvta.to.global.u64 	%rd1, %rd43;
	add.u64 	%rd2, %SPL, 0;
	mov.u32 	%r30, %ctaid.x;
	mov.u32 	%r1, %ntid.x;
	mov.u32 	%r31, %tid.x;
	mad.lo.s32 	%r80, %r30, %r1, %r31;
	ld.global.u32 	%r32, [%rd1];
	setp.ge.s32 	%p1, %r80, %r32;
	@%p1 bra 	$L__BB1_35;
	setp.lt.s32 	%p2, %r29, 0;
	@%p2 bra 	$L__BB1_35;
	cvta.to.global.u64 	%rd3, %rd41;
	cvta.to.global.u64 	%rd4, %rd42;
	mov.u32 	%r33, %nctaid.x;
	mul.lo.s32 	%r3, %r1, %r33;
	mov.u64 	%rd49, search_back_multipliers;
	mov.u64 	%rd52, search_back_addends;
$L__BB1_3:
	ld.param.u64 	%rd92, [_Z6doWorkPiPmS_S0_i_param_1];
	cvta.to.global.u64 	%rd45, %rd92;
	mul.wide.s32 	%rd46, %r80, 8;
	add.s64 	%rd47, %rd45, %rd46;
	ld.global.u64 	%rd5, [%rd47];
	mov.b32 	%r81, 0;
$L__BB1_4:
	mov.u32 	%r5, %r81;
	mul.wide.u32 	%rd48, %r5, 8;
	add.s64 	%rd50, %rd49, %rd48;
	ld.const.u64 	%rd51, [%rd50];
	add.s64 	%rd53, %rd52, %rd48;
	ld.const.u64 	%rd54, [%rd53];
	mad.lo.s64 	%rd6, %rd51, %rd5, %rd54;
	mad.lo.s64 	%rd55, %rd6, 25214903917, 11;
	and.b64  	%rd93, %rd55, 281474976710655;
	shr.u64 	%rd56, %rd93, 17;
	cvt.u32.u64 	%r35, %rd56;
	mul.lo.s32 	%r36, %r35, -858993459;
	shf.l.wrap.b32 	%r37, %r36, %r36, 31;
	setp.lt.u32 	%p3, %r37, 429496730;
	@%p3 bra 	$L__BB1_33;
	mov.b32 	%r82, 0;
	st.local.v4.b32 	[%rd2], {%r82, %r82, %r82, %r82};
	st.local.v4.b32 	[%rd2+16], {%r82, %r82, %r82, %r82};
	mov.b16 	%rs16, 0;
	mov.u32 	%r85, %r82;
$L__BB1_6:
	mad.lo.s64 	%rd57, %rd93, 25214903917, 11;
	shr.u64 	%rd9, %rd57, 44;
	cvt.u32.u64 	%r40, %rd9;
	and.b32  	%r8, %r40, 15;
	mad.lo.s64 	%rd10, %rd93, 8602081037417187945, 277363943098;
	shr.u64 	%rd58, %rd10, 44;
	cvt.u32.u64 	%r9, %rd58;
	and.b32  	%r10, %r9, 15;
	setp.eq.s32 	%p4, %r8, 4;
	setp.eq.s32 	%p5, %r10, 3;
	and.pred  	%p6, %p4, %p5;
	mov.b32 	%r39, 6;
	mov.u32 	%r84, %r39;
	@%p6 bra 	$L__BB1_10;
	setp.eq.s32 	%p7, %r8, 1;
	setp.eq.s32 	%p8, %r10, 13;
	and.pred  	%p9, %p7, %p8;
	mov.b32 	%r84, 5;
	@%p9 bra 	$L__BB1_10;
	setp.eq.s32 	%p10, %r8, 6;
	setp.eq.s32 	%p11, %r10, 12;
	and.pred  	%p12, %p10, %p11;
	mov.u32 	%r84, %r39;
	@%p12 bra 	$L__BB1_10;
	setp.eq.s32 	%p13, %r8, 14;
	setp.eq.s32 	%p14, %r10, 7;
	selp.b32 	%r46, 5, 0, %p14;
	selp.b32 	%r84, %r46, 0, %p13;
$L__BB1_10:
	mad.lo.s64 	%rd11, %rd10, 25214903917, 11;
	and.b64  	%rd93, %rd11, 281474976710655;
	shr.u64 	%rd59, %rd93, 17;
	cvt.u32.u64 	%r47, %rd59;
	mul.hi.u32 	%r48, %r47, 1431655766;
	mul.lo.s32 	%r49, %r48, 3;
	sub.s32 	%r50, %r47, %r49;
	or.b32  	%r51, %r50, 4;
	shl.b64 	%rd60, %rd9, 1;
	and.b64  	%rd61, %rd60, 30;
	add.s64 	%rd62, %rd2, %rd61;
	shr.u32 	%r52, %r10, 3;
	cvt.u64.u32 	%rd63, %r52;
	add.s64 	%rd13, %rd62, %rd63;
	and.b32  	%r13, %r9, 7;
	setp.ne.s32 	%p15, %r51, %r84;
	@%p15 bra 	$L__BB1_13;
	ld.local.u8 	%rs2, [%rd13];
	cvt.u32.u16 	%r53, %rs2;
	cvt.s32.s8 	%r54, %r53;
	mov.b32 	%r55, 16777216;
	shl.b32 	%r56, %r55, %r13;
	shr.s32 	%r57, %r56, 24;
	and.b32  	%r58, %r57, %r54;
	setp.ne.s32 	%p16, %r58, 0;
	@%p16 bra 	$L__BB1_13;
	add.s32 	%r85, %r85, 1;
	mov.b16 	%rs8, 1;
	shl.b16 	%rs9, %rs8, %r13;
	or.b16  	%rs10, %rs2, %rs9;
	st.local.u8 	[%rd13], %rs10;
	mad.lo.s64 	%rd64, %rd11, 120681609298497, 14307911880080;
	and.b64  	%rd93, %rd64, 281474976710655;
$L__BB1_13:
	setp.ne.s32 	%p17, %r85, 4;
	@%p17 bra 	$L__BB1_30;
	mad.lo.s64 	%rd16, %rd93, 174488360638213, 2533943686161;
	and.b64  	%rd95, %rd16, 281474976710655;
	setp.gt.u64 	%p18, %rd95, 140737488355327;
	@%p18 bra 	$L__BB1_16;
	mad.lo.s64 	%rd65, %rd16, 105427437040309, 194006688402621;
	and.b64  	%rd95, %rd65, 281474976710655;
$L__BB1_16:
	mad.lo.s64 	%rd20, %rd95, 25214903917, 11;
	and.b64  	%rd96, %rd20, 281474976710655;
	setp.gt.u64 	%p19, %rd96, 70368744177663;
	@%p19 bra 	$L__BB1_18;
	mad.lo.s64 	%rd66, %rd20, 105427437040309, 194006688402621;
	and.b64  	%rd96, %rd66, 281474976710655;
$L__BB1_18:
	mad.lo.s64 	%rd24, %rd96, 25214903917, 11;
	and.b64  	%rd97, %rd24, 281474976710655;
	setp.gt.u64 	%p20, %rd97, 35184372088831;
	@%p20 bra 	$L__BB1_20;
	mad.lo.s64 	%rd67, %rd24, 105427437040309, 194006688402621;
	and.b64  	%rd97, %rd67, 281474976710655;
$L__BB1_20:
	mad.lo.s64 	%rd28, %rd97, 248886167379045, 177727296028905;
	and.b64  	%rd99, %rd28, 281474976710655;
	setp.gt.u64 	%p21, %rd99, 8796093022207;
	@%p21 bra 	$L__BB1_22;
	mad.lo.s64 	%rd68, %rd28, 105427437040309, 194006688402621;
	and.b64  	%rd99, %rd68, 281474976710655;
$L__BB1_22:
	mov.b32 	%r86, 0;
$L__BB1_23:
	mad.lo.s64 	%rd33, %rd99, 25214903917, 11;
	mad.lo.s64 	%rd69, %rd99, 8602081037417187945, 277363943098;
	shr.u64 	%rd70, %rd69, 17;
	cvt.u32.u64 	%r60, %rd70;
	and.b32  	%r61, %r60, 2147483647;
	mul.hi.u32 	%r62, %r61, -2004318071;
	shr.u32 	%r63, %r62, 6;
	mul.lo.s32 	%r64, %r63, 120;
	sub.s32 	%r65, %r61, %r64;
	add.s32 	%r17, %r65, 8;
	mad.lo.s64 	%rd34, %rd99, 2360119957213856949, 2389171320405252413;
	shr.u64 	%rd71, %rd34, 17;
	and.b64  	%rd35, %rd71, 2147483647;
	add.s32 	%r66, %r65, 7;
	and.b32  	%r67, %r17, %r66;
	setp.ne.s32 	%p22, %r67, 0;
	@%p22 bra 	$L__BB1_25;
	cvt.u64.u32 	%rd72, %r17;
	mul.lo.s64 	%rd73, %rd35, %rd72;
	shr.u64 	%rd74, %rd73, 31;
	cvt.u32.u64 	%r87, %rd74;
	bra.uni 	$L__BB1_26;
$L__BB1_25:
	cvt.u32.u64 	%r68, %rd35;
	rem.u32 	%r87, %r68, %r17;
$L__BB1_26:
	and.b64  	%rd75, %rd33, 263882790666240;
	setp.eq.s64 	%p23, %rd75, 158329674399744;
	setp.eq.s32 	%p24, %r87, 76;
	and.pred  	%p25, %p23, %p24;
	mad.lo.s64 	%rd76, %rd34, 25214903917, 11;
	and.b64  	%rd77, %rd76, 281474976710655;
	and.b64  	%rd78, %rd76, 263882790666240;
	setp.eq.s64 	%p26, %rd78, 17592186044416;
	and.pred  	%p27, %p26, %p25;
	selp.u16 	%rs11, 1, 0, %p27;
	or.b16  	%rs4, %rs16, %rs11;
	mad.lo.s64 	%rd36, %rd77, 25214903917, 11;
	mad.lo.s64 	%rd79, %rd34, 2360119957213856949, 2389171320405252413;
	shr.u64 	%rd80, %rd79, 17;
	cvt.u32.u64 	%r69, %rd80;
	and.b32  	%r70, %r69, 2147483647;
	mul.hi.u32 	%r71, %r70, -2004318071;
	shr.u32 	%r72, %r71, 6;
	mul.lo.s32 	%r73, %r72, 120;
	sub.s32 	%r74, %r70, %r73;
	add.s32 	%r21, %r74, 8;
	mad.lo.s64 	%rd37, %rd77, 2360119957213856949, 2389171320405252413;
	shr.u64 	%rd81, %rd37, 17;
	and.b64  	%rd38, %rd81, 2147483647;
	add.s32 	%r75, %r74, 7;
	and.b32  	%r76, %r21, %r75;
	setp.eq.s32 	%p28, %r76, 0;
	@%p28 bra 	$L__BB1_28;
	cvt.u32.u64 	%r77, %rd38;
	rem.u32 	%r88, %r77, %r21;
	bra.uni 	$L__BB1_29;
$L__BB1_28:
	cvt.u64.u32 	%rd82, %r21;
	mul.lo.s64 	%rd83, %rd38, %rd82;
	shr.u64 	%rd84, %rd83, 31;
	cvt.u32.u64 	%r88, %rd84;
$L__BB1_29:
	and.b64  	%rd85, %rd36, 263882790666240;
	setp.eq.s64 	%p29, %rd85, 158329674399744;
	and.b16  	%rs12, %rs4, 255;
	setp.ne.s16 	%p30, %rs12, 0;
	setp.eq.s32 	%p31, %r88, 76;
	and.pred  	%p32, %p29, %p31;
	mad.lo.s64 	%rd86, %rd37, 25214903917, 11;
	and.b64  	%rd99, %rd86, 281474976710655;
	and.b64  	%rd87, %rd86, 263882790666240;
	setp.eq.s64 	%p33, %rd87, 17592186044416;
	and.pred  	%p34, %p33, %p32;
	or.pred  	%p35, %p30, %p34;
	selp.u16 	%rs16, 1, 0, %p35;
	add.s32 	%r86, %r86, 2;
	setp.ne.s32 	%p36, %r86, 50;
	@%p36 bra 	$L__BB1_23;
$L__BB1_30:
	add.s32 	%r82, %r82, 1;
	setp.ne.s32 	%p37, %r82, 13;
	@%p37 bra 	$L__BB1_6;
	and.b16  	%rs13, %rs16, 255;
	setp.eq.s16 	%p38, %rs13, 0;
	@%p38 bra 	$L__BB1_33;
	mad.lo.s64 	%rd88, %rd6, 109580056781997, 186549986245787;
	and.b64  	%rd89, %rd88, 281474976710655;
	atom.global.add.u32 	%r78, [%rd3], 1;
	mul.wide.s32 	%rd90, %r78, 8;
	add.s64 	%rd91, %rd4, %rd90;
	st.global.u64 	[%rd91], %rd89;
$L__BB1_33:
	add.s32 	%r81, %r5, 1;
	setp.ne.s32 	%p39, %r5, %r29;
	@%p39 bra 	$L__BB1_4;
	add.s32 	%r80, %r80, %r3;
	ld.global.u32 	%r79, [%rd1];
	setp.lt.s32 	%p40, %r80, %r79;
	@%p40 bra 	$L__BB1_3;
$L__BB1_35:
	ret;

}


// ===== COMPILED SASS (sm_100) =====

	.target	sm_100

	.elftype	@"ET_EXEC"


//--------------------- .note.nv.tkinfo           --------------------------
	.section	.note.nv.tkinfo,"",@"SHT_NOTE"
	.sectionflags	@"SHF_NOTE_NV_TKINFO"
	.tkinfo
        /*0018*/ 	.word	0x00000002
        /*0030*/ 	.string	""
        /*0030*/ 	.string	"ptxas"
        /*0030*/ 	.string	"Cuda compilation tools, release 13.0, V13.0.88"
        /*0030*/ 	.string	"Build cuda_13.0.r13.0/compiler.36424714_0"
        /*0030*/ 	.string	"-arch sm_100 -m 64 "



//--------------------- .note.nv.cuinfo           --------------------------
	.section	.note.nv.cuinfo,"",@"SHT_NOTE"
	.sectionflags	@"SHF_NOTE_NV_CUINFO"
        /*0018*/ 	.short	0x0002
        /*001a*/ 	.short	0x0064
        /*001c*/ 	.short	0x0082
	.zero		2


//--------------------- .nv.info                  --------------------------
	.section	.nv.info,"",@"SHT_CUDA_INFO"
	.align	4


	//----- nvinfo : EIATTR_REGCOUNT
	.align		4
        /*0000*/ 	.byte	0x04, 0x2f
        /*0002*/ 	.short	(.L_3 - .L_2)
	.align		4
.L_2:
        /*0004*/ 	.word	index@(_Z9doPreWorkmPmPi)
        /*0008*/ 	.word	0x00000012


	//----- nvinfo : EIATTR_FRAME_SIZE
	.align		4
.L_3:
        /*000c*/ 	.byte	0x04, 0x11
        /*000e*/ 	.short	(.L_5 - .L_4)
	.align		4
.L_4:
        /*0010*/ 	.word	index@(_Z9doPreWorkmPmPi)
        /*0014*/ 	.word	0x00000000


	//----- nvinfo : EIATTR_REGCOUNT
	.align		4
.L_5:
        /*0018*/ 	.byte	0x04, 0x2f
        /*001a*/ 	.short	(.L_7 - .L_6)
	.align		4
.L_6:
        /*001c*/ 	.word	index@(_Z6doWorkPiPmS_S0_i)
        /*0020*/ 	.word	0x00000020


	//----- nvinfo : EIATTR_FRAME_SIZE
	.align		4
.L_7:
        /*0024*/ 	.byte	0x04, 0x11
        /*0026*/ 	.short	(.L_9 - .L_8)
	.align		4
.L_8:
        /*0028*/ 	.word	index@(_Z6doWorkPiPmS_S0_i)
        /*002c*/ 	.word	0x00000020


	//----- nvinfo : EIATTR_MIN_STACK_SIZE
	.align		4
.L_9:
        /*0030*/ 	.byte	0x04, 0x12
        /*0032*/ 	.short	(.L_11 - .L_10)
	.align		4
.L_10:
        /*0034*/ 	.word	index@(_Z6doWorkPiPmS_S0_i)
        /*0038*/ 	.word	0x00000020


	//----- nvinfo : EIATTR_MIN_STACK_SIZE
	.align		4
.L_11:
        /*003c*/ 	.byte	0x04, 0x12
        /*003e*/ 	.short	(.L_13 - .L_12)
	.align		4
.L_12:
        /*0040*/ 	.word	index@(_Z9doPreWorkmPmPi)
        /*0044*/ 	.word	0x00000000
.L_13:


//--------------------- .nv.compat                --------------------------
	.section	.nv.compat,"",@"SHT_CUDA_COMPAT_INFO"
	.align	4
        /*0000*/ 	.byte	0x02, 0x09, 0x00, 0x00, 0x02, 0x02, 0x01, 0x00, 0x02, 0x05, 0x05, 0x00, 0x03, 0x07, 0x01, 0x01
        /*0010*/ 	.byte	0x02, 0x03, 0x00, 0x00, 0x02, 0x06, 0x01, 0x00, 0x04, 0x0b, 0x08, 0x00, 0x01, 0x00, 0x00, 0x00
        /*0020*/ 	.byte	0x00, 0x00, 0x00, 0x00


//--------------------- .nv.info._Z6doWorkPiPmS_S0_i --------------------------
	.section	.nv.info._Z6doWorkPiPmS_S0_i,"",@"SHT_CUDA_INFO"
	.sectionflags	@""
	.align	4


	//----- nvinfo : EIATTR_CUDA_API_VERSION
	.align		4
        /*0000*/ 	.byte	0x04, 0x37
        /*0002*/ 	.short	(.L_15 - .L_14)
.L_14:
        /*0004*/ 	.word	0x00000082


	//----- nvinfo : EIATTR_KPARAM_INFO
	.align		4
.L_15:
        /*0008*/ 	.byte	0x04, 0x17
        /*000a*/ 	.short	(.L_17 - .L_16)
.L_16:
        /*000c*/ 	.word	0x00000000
        /*0010*/ 	.short	0x0004
        /*0012*/ 	.short	0x0020
        /*0014*/ 	.byte	0x00, 0xf0, 0x11, 0x00


	//----- nvinfo : EIATTR_KPARAM_INFO
	.align		4
.L_17:
        /*0018*/ 	.byte	0x04, 0x17
        /*001a*/ 	.short	(.L_19 - .L_18)
.L_18:
        /*001c*/ 	.word	0x00000000
        /*0020*/ 	.short	0x0003
        /*0022*/ 	.short	0x0018
        /*0024*/ 	.byte	0x00, 0xf5, 0x21, 0x00


	//----- nvinfo : EIATTR_KPARAM_INFO
	.align		4
.L_19:
        /*0028*/ 	.byte	0x04, 0x17
        /*002a*/ 	.short	(.L_21 - .L_20)
.L_20:
        /*002c*/ 	.word	0x00000000
        /*0030*/ 	.short	0x0002
        /*0032*/ 	.short	0x0010
        /*0034*/ 	.byte	0x00, 0xf5, 0x21, 0x00


	//----- nvinfo : EIATTR_KPARAM_INFO
	.align		4
.L_21:
        /*0038*/ 	.byte	0x04, 0x17
        /*003a*/ 	.short	(.L_23 - .L_22)
.L_22:
        /*003c*/ 	.word	0x00000000
        /*0040*/ 	.short	0x0001
        /*0042*/ 	.short	0x0008
        /*0044*/ 	.byte	0x00, 0xf5, 0x21, 0x00


	//----- nvinfo : EIATTR_KPARAM_INFO
	.align		4
.L_23:
        /*0048*/ 	.byte	0x04, 0x17
        /*004a*/ 	.short	(.L_25 - .L_24)
.L_24:
        /*004c*/ 	.word	0x00000000
        /*0050*/ 	.short	0x0000
        /*0052*/ 	.short	0x0000
        /*0054*/ 	.byte	0x00, 0xf5, 0x21, 0x00


	//----- nvinfo : EIATTR_SPARSE_MMA_MASK
	.align		4
.L_25:
        /*0058*/ 	.byte	0x03, 0x50
        /*005a*/ 	.short	0x0000


	//----- nvinfo : EIATTR_MAXREG_COUNT
	.align		4
        /*005c*/ 	.byte	0x03, 0x1b
        /*005e*/ 	.short	0x00ff


	//----- nvinfo : EIATTR_MERCURY_ISA_VERSION
	.align		4
        /*0060*/ 	.byte	0x03, 0x5f
        /*0062*/ 	.short	0x0101


	//----- nvinfo : EIATTR_INT_WARP_WIDE_INSTR_OFFSETS
	.align		4
        /*0064*/ 	.byte	0x04, 0x31
        /*0066*/ 	.short	(.L_27 - .L_26)


	//   ....[0]....
.L_26:
        /*0068*/ 	.word	0x000014a0


	//   ....[1]....
        /*006c*/ 	.word	0x000015b0


	//----- nvinfo : EIATTR_VRC_CTA_INIT_COUNT
	.align		4
.L_27:
        /*0070*/ 	.byte	0x02, 0x4a
	.zero		1
	.zero		1


	//----- nvinfo : EIATTR_EXIT_INSTR_OFFSETS
	.align		4
        /*0074*/ 	.byte	0x04, 0x1c
        /*0076*/ 	.short	(.L_29 - .L_28)


	//   ....[0]....
.L_28:
        /*0078*/ 	.word	0x000000a0


	//   ....[1]....
        /*007c*/ 	.word	0x000000d0


	//   ....[2]....
        /*0080*/ 	.word	0x00001660


	//----- nvinfo : EIATTR_CRS_STACK_SIZE
	.align		4
.L_29:
        /*0084*/ 	.byte	0x04, 0x1e
        /*0086*/ 	.short	(.L_31 - .L_30)
.L_30:
        /*0088*/ 	.word	0x00000000


	//----- nvinfo : EIATTR_CBANK_PARAM_SIZE
	.align		4
.L_31:
        /*008c*/ 	.byte	0x03, 0x19
        /*008e*/ 	.short	0x0024


	//----- nvinfo : EIATTR_PARAM_CBANK
	.align		4
        /*0090*/ 	.byte	0x04, 0x0a
        /*0092*/ 	.short	(.L_33 - .L_32)
	.align		4
.L_32:
        /*0094*/ 	.word	index@(.nv.constant0._Z6doWorkPiPmS_S0_i)
        /*0098*/ 	.short	0x0380
        /*009a*/ 	.short	0x0024


	//----- nvinfo : EIATTR_SW_WAR
	.align		4
.L_33:
        /*009c*/ 	.byte	0x04, 0x36
        /*009e*/ 	.short	(.L_35 - .L_34)
.L_34:
        /*00a0*/ 	.word	0x00000008
.L_35:


//--------------------- .nv.info._Z9doPreWorkmPmPi --------------------------
	.section	.nv.info._Z9doPreWorkmPmPi,"",@"SHT_CUDA_INFO"
	.sectionflags	@""
	.align	4


	//----- nvinfo : EIATTR_CUDA_API_VERSION
	.align		4
        /*0000*/ 	.byte	0x04, 0x37
        /*0002*/ 	.short	(.L_37 - .L_36)
.L_36:
        /*0004*/ 	.word	0x00000082


	//----- nvinfo : EIATTR_KPARAM_INFO
	.align		4
.L_37:
        /*0008*/ 	.byte	0x04, 0x17
        /*000a*/ 	.short	(.L_39 - .L_38)
.L_38:
        /*000c*/ 	.word	0x00000000
        /*0010*/ 	.short	0x0002
        /*0012*/ 	.short	0x0010
        /*0014*/ 	.byte	0x00, 0xf5, 0x21, 0x00


	//----- nvinfo : EIATTR_KPARAM_INFO
	.align		4
.L_39:
        /*0018*/ 	.byte	0x04, 0x17
        /*001a*/ 	.short	(.L_41 - .L_40)
.L_40:
        /*001c*/ 	.word	0x00000000
        /*0020*/ 	.short	0x0001
        /*0022*/ 	.short	0x0008
        /*0024*/ 	.byte	0x00, 0xf5, 0x21, 0x00


	//----- nvinfo : EIATTR_KPARAM_INFO
	.align		4
.L_41:
        /*0028*/ 	.byte	0x04, 0x17
        /*002a*/ 	.short	(.L_43 - .L_42)
.L_42:
        /*002c*/ 	.word	0x00000000
        /*0030*/ 	.short	0x0000
        /*0032*/ 	.short	0x0000
        /*0034*/ 	.byte	0x00, 0xf0, 0x21, 0x00


	//----- nvinfo : EIATTR_SPARSE_MMA_MASK
	.align		4
.L_43:
        /*0038*/ 	.byte	0x03, 0x50
        /*003a*/ 	.short	0x0000


	//----- nvinfo : EIATTR_MAXREG_COUNT
	.align		4
        /*003c*/ 	.byte	0x03, 0x1b
        /*003e*/ 	.short	0x00ff


	//----- nvinfo : EIATTR_MERCURY_ISA_VERSION
	.align		4
        /*0040*/ 	.byte	0x03, 0x5f
        /*0042*/ 	.short	0x0101


	//----- nvinfo : EIATTR_INT_WARP_WIDE_INSTR_OFFSETS
	.align		4
        /*0044*/ 	.byte	0x04, 0x31
        /*0046*/ 	.short	(.L_45 - .L_44)


	//   ....[0]....
.L_44:
        /*0048*/ 	.word	0x00000590


	//   ....[1]....
        /*004c*/ 	.word	0x00000710


	//----- nvinfo : EIATTR_VRC_CTA_INIT_COUNT
	.align		4
.L_45:
        /*0050*/ 	.byte	0x02, 0x4a
	.zero		1
	.zero		1


	//----- nvinfo : EIATTR_EXIT_INSTR_OFFSETS
	.align		4
        /*0054*/ 	.byte	0x04, 0x1c
        /*0056*/ 	.short	(.L_47 - .L_46)


	//   ....[0]....
.L_46:
        /*0058*/ 	.word	0x00000570


	//   ....[1]....
        /*005c*/ 	.word	0x00000750


	//----- nvinfo : EIATTR_CBANK_PARAM_SIZE
	.align		4
.L_47:
        /*0060*/ 	.byte	0x03, 0x19
        /*0062*/ 	.short	0x0018


	//----- nvinfo : EIATTR_PARAM_CBANK
	.align		4
        /*0064*/ 	.byte	0x04, 0x0a
        /*0066*/ 	.short	(.L_49 - .L_48)
	.align		4
.L_48:
        /*0068*/ 	.word	index@(.nv.constant0._Z9doPreWorkmPmPi)
        /*006c*/ 	.short	0x0380
        /*006e*/ 	.short	0x0018


	//----- nvinfo : EIATTR_SW_WAR
	.align		4
.L_49:
        /*0070*/ 	.byte	0x04, 0x36
        /*0072*/ 	.short	(.L_51 - .L_50)
.L_50:
        /*0074*/ 	.word	0x00000008
.L_51:


//--------------------- .nv.callgraph             --------------------------
	.section	.nv.callgraph,"",@"SHT_CUDA_CALLGRAPH"
	.align	4
	.sectionentsize	8
	.align		4
        /*0000*/ 	.word	0x00000000
	.align		4
        /*0004*/ 	.word	0xffffffff
	.align		4
        /*0008*/ 	.word	0x00000000
	.align		4
        /*000c*/ 	.word	0xfffffffe
	.align		4
        /*0010*/ 	.word	0x00000000
	.align		4
        /*0014*/ 	.word	0xfffffffd
	.align		4
        /*0018*/ 	.word	0x00000000
	.align		4
        /*001c*/ 	.word	0xfffffffc


//--------------------- .nv.constant3             --------------------------
	.section	.nv.constant3,"a",@progbits
	.align	8
.nv.constant3:
	.type		search_back_multipliers,@object
	.size		search_back_multipliers,(search_back_addends - search_back_multipliers)
search_back_multipliers:
	.zero		656
	.type		search_back_addends,@object
	.size		search_back_addends,(.L_1 - search_back_addends)
search_back_addends:
	.zero		656
.L_1:


//--------------------- .text._Z6doWorkPiPmS_S0_i --------------------------
	.section	.text._Z6doWorkPiPmS_S0_i,"ax",@progbits
	.align	128
        .global         _Z6doWorkPiPmS_S0_i
        .type           _Z6doWorkPiPmS_S0_i,@function
        .size           _Z6doWorkPiPmS_S0_i,(.L_x_19 - _Z6doWorkPiPmS_S0_i)
        .other          _Z6doWorkPiPmS_S0_i,@"STO_CUDA_ENTRY STV_DEFAULT"
_Z6doWorkPiPmS_S0_i:
.text._Z6doWorkPiPmS_S0_i:
[----:B------:R-:W0:Y:S08]  /*0000*/  LDC R1, c[0x0][0x37c] ;  /* 0x0000df00ff017b82 */ /* 0x000e300000000800 */
[----:B------:R-:W1:Y:S01]  /*0010*/  LDC.64 R2, c[0x0][0x380] ;  /* 0x0000e000ff027b82 */ /* 0x000e620000000a00 */
[----:B------:R-:W1:Y:S01]  /*0020*/  LDCU.64 UR6, c[0x0][0x358] ;  /* 0x00006b00ff0677ac */ /* 0x000e620008000a00 */
[----:B0-----:R-:W-:Y:S01]  /*0030*/  VIADD R1, R1, 0xffffffe0 ;  /* 0xffffffe001017836 */ /* 0x001fe20000000000 */
[----:B-1----:R-:W2:Y:S05]  /*0040*/  LDG.E R2, desc[UR6][R2.64] ;  /* 0x0000000602027981 */ /* 0x002eaa000c1e1900 */
[----:B------:R-:W0:Y:S01]  /*0050*/  S2UR UR4, SR_CTAID.X ;  /* 0x00000000000479c3 */ /* 0x000e220000002500 */
[----:B------:R-:W0:Y:S07]  /*0060*/  S2R R9, SR_TID.X ;  /* 0x0000000000097919 */ /* 0x000e2e0000002100 */
[----:B------:R-:W0:Y:S02]  /*0070*/  LDC R8, c[0x0][0x360] ;  /* 0x0000d800ff087b82 */ /* 0x000e240000000800 */
[----:B0-----:R-:W-:-:S05]  /*0080*/  IMAD R9, R8, UR4, R9 ;  /* 0x0000000408097c24 */ /* 0x001fca000f8e0209 */
[----:B--2---:R-:W-:-:S13]  /*0090*/  ISETP.GE.AND P0, PT, R9, R2, PT ;  /* 0x000000020900720c */ /* 0x004fda0003f06270 */
[----:B------:R-:W-:Y:S05]  /*00a0*/  @P0 EXIT ;  /* 0x000000000000094d */ /* 0x000fea0003800000 */
[----:B------:R-:W0:Y:S02]  /*00b0*/  LDCU UR4, c[0x0][0x3a0] ;  /* 0x00007400ff0477ac */ /* 0x000e240008000800 */
[----:B0-----:R-:W-:-:S13]  /*00c0*/  ISETP.LE.AND P0, PT, RZ, UR4, PT ;  /* 0x00000004ff007c0c */ /* 0x001fda000bf03270 */
[----:B------:R-:W-:Y:S05]  /*00d0*/  @!P0 EXIT ;  /* 0x000000000000894d */ /* 0x000fea0003800000 */
[----:B------:R-:W0:Y:S02]  /*00e0*/  LDCU UR4, c[0x0][0x370] ;  /* 0x00006e00ff0477ac */ /* 0x000e240008000800 */
[----:B0-----:R-:W-:-:S07]  /*00f0*/  IMAD R8, R8, UR4, RZ ;  /* 0x0000000408087c24 */ /* 0x001fce000f8e02ff */
.L_x_16:
[----:B0-----:R-:W0:Y:S02]  /*0100*/  LDC.64 R10, c[0x0][0x388] ;  /* 0x0000e200ff0a7b82 */ /* 0x001e240000000a00 */
[----:B0-----:R-:W-:-:S06]  /*0110*/  IMAD.WIDE R10, R9, 0x8, R10 ;  /* 0x00000008090a7825 */ /* 0x001fcc00078e020a */
[----:B------:R-:W5:Y:S01]  /*0120*/  LDG.E.64 R10, desc[UR6][R10.64] ;  /* 0x000000060a0a7981 */ /* 0x000f62000c1e1b00 */
[----:B------:R-:W-:-:S07]  /*0130*/  IMAD.MOV.U32 R7, RZ, RZ, RZ ;  /* 0x000000ffff077224 */ /* 0x000fce00078e00ff */
.L_x_15:
[C---:B------:R-:W-:Y:S01]  /*0140*/  SHF.L.U32 R0, R7.reuse, 0x3, RZ ;  /* 0x0000000307007819 */ /* 0x040fe200000006ff */
[----:B0-----:R-:W0:Y:S01]  /*0150*/  LDCU UR4, c[0x0][0x3a0] ;  /* 0x00007400ff0477ac */ /* 0x001e220008000800 */
[----:B------:R-:W-:Y:S02]  /*0160*/  BSSY.RECONVERGENT B0, `(.L_x_0) ;  /* 0x0000149000007945 */ /* 0x000fe40003800200 */
[----:B-1----:R-:W1:Y:S08]  /*0170*/  LDC.64 R2, c[0x3][R0] ;  /* 0x00c0000000027b82 */ /* 0x002e700000000a00 */
[----:B------:R-:W2:Y:S01]  /*0180*/  LDC.64 R12, c[0x3][R0+0x290] ;  /* 0x00c0a400000c7b82 */ /* 0x000ea20000000a00 */
[C---:B0-----:R-:W-:Y:S01]  /*0190*/  ISETP.NE.AND P1, PT, R7.reuse, UR4, PT ;  /* 0x0000000407007c0c */ /* 0x041fe2000bf25270 */
[----:B------:R-:W-:-:S02]  /*01a0*/  VIADD R7, R7, 0x1 ;  /* 0x0000000107077836 */ /* 0x000fc40000000000 */
[----:B-1---5:R-:W-:-:S04]  /*01b0*/  IMAD R3, R3, R10, RZ ;  /* 0x0000000a03037224 */ /* 0x022fc800078e02ff */
[-C--:B------:R-:W-:Y:S02]  /*01c0*/  IMAD R3, R11, R2.reuse, R3 ;  /* 0x000000020b037224 */ /* 0x080fe400078e0203 */
[----:B--2---:R-:W-:-:S04]  /*01d0*/  IMAD.WIDE.U32 R12, R10, R2, R12 ;  /* 0x000000020a0c7225 */ /* 0x004fc800078e000c */
[----:B------:R-:W-:Y:S02]  /*01e0*/  IMAD.IADD R5, R13, 0x1, R3 ;  /* 0x000000010d057824 */ /* 0x000fe400078e0203 */
[----:B------:R-:W-:Y:S02]  /*01f0*/  HFMA2 R3, -RZ, RZ, 0, 0 ;  /* 0x00000000ff037431 */ /* 0x000fe400000001ff */
[----:B------:R-:W-:Y:S02]  /*0200*/  IMAD.MOV.U32 R2, RZ, RZ, 0xb ;  /* 0x0000000bff027424 */ /* 0x000fe400078e00ff */
[----:B------:R-:W-:-:S04]  /*0210*/  IMAD R15, R5, -0x21131993, RZ ;  /* 0xdeece66d050f7824 */ /* 0x000fc800078e02ff */
[C---:B------:R-:W-:Y:S02]  /*0220*/  IMAD R15, R12.reuse, 0x5, R15 ;  /* 0x000000050c0f7824 */ /* 0x040fe400078e020f */
[----:B------:R-:W-:-:S04]  /*0230*/  IMAD.WIDE.U32 R2, R12, -0x21131993, R2 ;  /* 0xdeece66d0c027825 */ /* 0x000fc800078e0002 */
[----:B------:R-:W-:-:S05]  /*0240*/  IMAD.IADD R4, R3, 0x1, R15 ;  /* 0x0000000103047824 */ /* 0x000fca00078e020f */
[----:B------:R-:W-:-:S04]  /*0250*/  LOP3.LUT R4, R4, 0xffff, RZ, 0xc0, !PT ;  /* 0x0000ffff04047812 */ /* 0x000fc800078ec0ff */
[----:B------:R-:W-:-:S05]  /*0260*/  SHF.R.U64 R0, R2, 0x11, R4 ;  /* 0x0000001102007819 */ /* 0x000fca0000001204 */
[----:B------:R-:W-:-:S05]  /*0270*/  IMAD R0, R0, -0x33333333, RZ ;  /* 0xcccccccd00007824 */ /* 0x000fca00078e02ff */
[----:B------:R-:W-:-:S04]  /*0280*/  SHF.L.W.U32.HI R0, R0, 0x1f, R0 ;  /* 0x0000001f00007819 */ /* 0x000fc80000010e00 */
[----:B------:R-:W-:-:S13]  /*0290*/  ISETP.GE.U32.AND P0, PT, R0, 0x1999999a, PT ;  /* 0x1999999a0000780c */ /* 0x000fda0003f06070 */
[----:B------:R-:W-:Y:S05]  /*02a0*/  @!P0 BRA `(.L_x_1) ;  /* 0x0000001000d08947 */ /* 0x000fea0003800000 */
[----:B------:R0:W-:Y:S01]  /*02b0*/  STL.128 [R1], RZ ;  /* 0x000000ff01007387 */ /* 0x0001e20000100c00 */
[----:B------:R-:W-:Y:S01]  /*02c0*/  MOV R6, R2 ;  /* 0x0000000200067202 */ /* 0x000fe20000000f00 */
[----:B------:R-:W-:Y:S01]  /*02d0*/  IMAD.MOV.U32 R3, RZ, RZ, RZ ;  /* 0x000000ffff037224 */ /* 0x000fe200078e00ff */
[----:B------:R-:W-:Y:S01]  /*02e0*/  PRMT R2, RZ, 0x7610, R2 ;  /* 0x00007610ff027816 */ /* 0x000fe20000000002 */
[----:B------:R0:W-:Y:S01]  /*02f0*/  STL.128 [R1+0x10], RZ ;  /* 0x000010ff01007387 */ /* 0x0001e20000100c00 */
[----:B------:R-:W-:-:S07]  /*0300*/  IMAD.MOV.U32 R0, RZ, RZ, RZ ;  /* 0x000000ffff007224 */ /* 0x000fce00078e00ff */
.L_x_14:
[----:B------:R-:W-:Y:S01]  /*0310*/  MOV R18, 0x942de6ba ;  /* 0x942de6ba00127802 */ /* 0x000fe20000000f00 */
[----:B------:R-:W-:Y:S02]  /*0320*/  IMAD R15, R4, -0x4b9ff597, RZ ;  /* 0xb4600a69040f7824 */ /* 0x000fe400078e02ff */
[----:B------:R-:W-:Y:S02]  /*0330*/  HFMA2 R14, -RZ, RZ, 0, 6.55651092529296875e-07 ;  /* 0x0000000bff0e7431 */ /* 0x000fe400000001ff */
[----:B------:R-:W-:Y:S01]  /*0340*/  IMAD.MOV.U32 R19, RZ, RZ, 0x40 ;  /* 0x00000040ff137424 */ /* 0x000fe200078e00ff */
[----:B------:R-:W-:Y:S01]  /*0350*/  BSSY.RECONVERGENT B1, `(.L_x_2) ;  /* 0x0000027000017945 */ /* 0x000fe20003800200 */
[C---:B------:R-:W-:Y:S02]  /*0360*/  IMAD R15, R6.reuse, 0x7760bb20, R15 ;  /* 0x7760bb20060f7824 */ /* 0x040fe400078e020f */
[----:B------:R-:W-:-:S04]  /*0370*/  IMAD.WIDE.U32 R18, R6, -0x4b9ff597, R18 ;  /* 0xb4600a6906127825 */ /* 0x000fc800078e0012 */
[----:B------:R-:W-:Y:S02]  /*0380*/  IMAD.IADD R20, R19, 0x1, R15 ;  /* 0x0000000113147824 */ /* 0x000fe400078e020f */
[----:B------:R-:W-:Y:S02]  /*0390*/  IMAD R19, R4, -0x21131993, RZ ;  /* 0xdeece66d04137824 */ /* 0x000fe400078e02ff */
[----:B------:R-:W-:Y:S01]  /*03a0*/  IMAD R21, R20, -0x21131993, RZ ;  /* 0xdeece66d14157824 */ /* 0x000fe200078e02ff */
[----:B------:R-:W-:Y:S01]  /*03b0*/  SHF.R.U32.HI R20, RZ, 0xc, R20 ;  /* 0x0000000cff147819 */ /* 0x000fe20000011614 */
[----:B------:R-:W-:Y:S02]  /*03c0*/  IMAD.MOV.U32 R15, RZ, RZ, 0x0 ;  /* 0x00000000ff0f7424 */ /* 0x000fe400078e00ff */
[----:B------:R-:W-:Y:S01]  /*03d0*/  IMAD R23, R18, 0x5, R21 ;  /* 0x0000000512177824 */ /* 0x000fe200078e0215 */
[----:B------:R-:W-:Y:S01]  /*03e0*/  LOP3.LUT R22, R20, 0xf, RZ, 0xc0, !PT ;  /* 0x0000000f14167812 */ /* 0x000fe200078ec0ff */
[----:B------:R-:W-:-:S02]  /*03f0*/  IMAD R21, R6, 0x5, R19 ;  /* 0x0000000506157824 */ /* 0x000fc400078e0213 */
[----:B------:R-:W-:Y:S01]  /*0400*/  IMAD.HI.U32 R6, R6, -0x21131993, R14 ;  /* 0xdeece66d06067827 */ /* 0x000fe200078e000e */
[----:B------:R-:W-:-:S03]  /*0410*/  ISETP.NE.AND P0, PT, R22, 0x3, PT ;  /* 0x000000031600780c */ /* 0x000fc60003f05270 */
[----:B------:R-:W-:Y:S01]  /*0420*/  IMAD.WIDE.U32 R16, R18, -0x21131993, R14 ;  /* 0xdeece66d12107825 */ /* 0x000fe200078e000e */
[----:B------:R-:W-:-:S03]  /*0430*/  IADD3 R6, PT, PT, R6, R21, RZ ;  /* 0x0000001506067210 */ /* 0x000fc60007ffe0ff */
[----:B------:R-:W-:Y:S01]  /*0440*/  IMAD.IADD R19, R17, 0x1, R23 ;  /* 0x0000000111137824 */ /* 0x000fe200078e0217 */
[----:B------:R-:W-:Y:S01]  /*0450*/  SHF.R.U32.HI R18, RZ, 0xc, R6 ;  /* 0x0000000cff127819 */ /* 0x000fe20000011606 */
[----:B------:R-:W-:-:S03]  /*0460*/  VIADD R3, R3, 0x1 ;  /* 0x0000000103037836 */ /* 0x000fc60000000000 */
[----:B------:R-:W-:Y:S02]  /*0470*/  LOP3.LUT R4, R19, 0xffff, RZ, 0xc0, !PT ;  /* 0x0000ffff13047812 */ /* 0x000fe400078ec0ff */
[C---:B------:R-:W-:Y:S01]  /*0480*/  LOP3.LUT R23, R18.reuse, 0xf, RZ, 0xc0, !PT ;  /* 0x0000000f12177812 */ /* 0x040fe200078ec0ff */
[----:B------:R-:W-:Y:S01]  /*0490*/  IMAD.SHL.U32 R18, R18, 0x2, RZ ;  /* 0x0000000212127824 */ /* 0x000fe200078e00ff */
[----:B------:R-:W-:Y:S02]  /*04a0*/  SHF.R.U64 R21, R16, 0x11, R4 ;  /* 0x0000001110157819 */ /* 0x000fe40000001204 */
[----:B------:R-:W-:-:S03]  /*04b0*/  ISETP.EQ.AND P2, PT, R23, 0x4, PT ;  /* 0x000000041700780c */ /* 0x000fc60003f42270 */
[----:B------:R-:W-:-:S04]  /*04c0*/  IMAD.HI.U32 R6, R21, 0x55555556, RZ ;  /* 0x5555555615067827 */ /* 0x000fc800078e00ff */
[----:B------:R-:W-:-:S05]  /*04d0*/  IMAD R6, R6, -0x3, R21 ;  /* 0xfffffffd06067824 */ /* 0x000fca00078e0215 */
[----:B------:R-:W-:Y:S02]  /*04e0*/  LOP3.LUT R21, R6, 0x4, RZ, 0xfc, !PT ;  /* 0x0000000406157812 */ /* 0x000fe400078efcff */
[----:B------:R-:W-:Y:S01]  /*04f0*/  MOV R6, 0x6 ;  /* 0x0000000600067802 */ /* 0x000fe20000000f00 */
[----:B------:R-:W-:Y:S06]  /*0500*/  @!P0 BRA P2, `(.L_x_3) ;  /* 0x00000000002c8947 */ /* 0x000fec0001000000 */
[----:B------:R-:W-:Y:S01]  /*0510*/  ISETP.NE.AND P0, PT, R22, 0xd, PT ;  /* 0x0000000d1600780c */ /* 0x000fe20003f05270 */
[----:B------:R-:W-:Y:S01]  /*0520*/  IMAD.MOV.U32 R6, RZ, RZ, 0x5 ;  /* 0x00000005ff067424 */ /* 0x000fe200078e00ff */
[----:B------:R-:W-:-:S13]  /*0530*/  ISETP.EQ.AND P2, PT, R23, 0x1, PT ;  /* 0x000000011700780c */ /* 0x000fda0003f42270 */
[----:B------:R-:W-:Y:S05]  /*0540*/  @!P0 BRA P2, `(.L_x_3) ;  /* 0x00000000001c8947 */ /* 0x000fea0001000000 */
[----:B------:R-:W-:Y:S01]  /*0550*/  ISETP.NE.AND P0, PT, R22, 0xc, PT ;  /* 0x0000000c1600780c */ /* 0x000fe20003f05270 */
[----:B------:R-:W-:-:S03]  /*0560*/  IMAD.MOV.U32 R6, RZ, RZ, 0x6 ;  /* 0x00000006ff067424 */ /* 0x000fc600078e00ff */
[----:B------:R-:W-:-:S13]  /*0570*/  ISETP.EQ.AND P0, PT, R23, 0x6, !P0 ;  /* 0x000000061700780c */ /* 0x000fda0004702270 */
[----:B------:R-:W-:Y:S02]  /*0580*/  @!P0 ISETP.NE.AND P3, PT, R22, 0x7, PT ;  /* 0x000000071600880c */ /* 0x000fe40003f65270 */
[----:B------:R-:W-:Y:S02]  /*0590*/  @!P0 ISETP.NE.AND P2, PT, R23, 0xe, PT ;  /* 0x0000000e1700880c */ /* 0x000fe40003f45270 */
[----:B------:R-:W-:-:S04]  /*05a0*/  @!P0 SEL R23, RZ, 0x5, P3 ;  /* 0x00000005ff178807 */ /* 0x000fc80001800000 */
[----:B------:R-:W-:-:S07]  /*05b0*/  @!P0 SEL R6, R23, RZ, !P2 ;  /* 0x000000ff17068207 */ /* 0x000fce0005000000 */
.L_x_3:
[----:B------:R-:W-:Y:S05]  /*05c0*/  BSYNC.RECONVERGENT B1 ;  /* 0x0000000000017941 */ /* 0x000fea0003800200 */
.L_x_2:
[----:B------:R-:W-:Y:S01]  /*05d0*/  ISETP.NE.AND P0, PT, R21, R6, PT ;  /* 0x000000061500720c */ /* 0x000fe20003f05270 */
[----:B------:R-:W-:Y:S01]  /*05e0*/  BSSY.RECONVERGENT B1, `(.L_x_4) ;  /* 0x0000020000017945 */ /* 0x000fe20003800200 */
[----:B------:R-:W-:Y:S02]  /*05f0*/  LOP3.LUT R18, R18, 0x1e, RZ, 0xc0, !PT ;  /* 0x0000001e12127812 */ /* 0x000fe400078ec0ff */
[----:B------:R-:W-:Y:S02]  /*0600*/  SHF.R.U32.HI R6, RZ, 0x3, R22 ;  /* 0x00000003ff067819 */ /* 0x000fe40000011616 */
[----:B------:R-:W-:Y:S02]  /*0610*/  ISETP.NE.AND P2, PT, R3, 0xd, PT ;  /* 0x0000000d0300780c */ /* 0x000fe40003f45270 */
[----:B------:R-:W-:Y:S02]  /*0620*/  IADD3 R21, PT, PT, R6, R1, R18 ;  /* 0x0000000106157210 */ /* 0x000fe40007ffe012 */
[----:B------:R-:W-:-:S03]  /*0630*/  MOV R6, R16 ;  /* 0x0000001000067202 */ /* 0x000fc60000000f00 */
[----:B------:R-:W-:Y:S06]  /*0640*/  @P0 BRA `(.L_x_5) ;  /* 0x0000000000640947 */ /* 0x000fec0003800000 */
[----:B------:R-:W2:Y:S01]  /*0650*/  LDL.U8 R18, [R21] ;  /* 0x0000000015127983 */ /* 0x000ea20000100000 */
[----:B------:R-:W-:Y:S01]  /*0660*/  LOP3.LUT R25, R20, 0x7, RZ, 0xc0, !PT ;  /* 0x0000000714197812 */ /* 0x000fe200078ec0ff */
[----:B------:R-:W-:-:S05]  /*0670*/  IMAD.MOV.U32 R20, RZ, RZ, 0x1000000 ;  /* 0x01000000ff147424 */ /* 0x000fca00078e00ff */
[----:B------:R-:W-:-:S04]  /*0680*/  SHF.L.U32 R20, R20, R25, RZ ;  /* 0x0000001914147219 */ /* 0x000fc800000006ff */
[----:B------:R-:W-:Y:S02]  /*0690*/  SHF.R.S32.HI R23, RZ, 0x18, R20 ;  /* 0x00000018ff177819 */ /* 0x000fe40000011414 */
[----:B--2---:R-:W-:-:S05]  /*06a0*/  PRMT R22, R18, 0x8880, RZ ;  /* 0x0000888012167816 */ /* 0x004fca00000000ff */
[----:B------:R-:W-:-:S05]  /*06b0*/  IMAD.MOV.U32 R20, RZ, RZ, R22 ;  /* 0x000000ffff147224 */ /* 0x000fca00078e0016 */
[----:B------:R-:W-:-:S13]  /*06c0*/  LOP3.LUT P0, RZ, R23, R20, RZ, 0xc0, !PT ;  /* 0x0000001417ff7212 */ /* 0x000fda000780c0ff */
[----:B------:R-:W-:Y:S05]  /*06d0*/  @P0 BRA `(.L_x_5) ;  /* 0x0000000000400947 */ /* 0x000fea0003800000 */
[C---:B------:R-:W-:Y:S01]  /*06e0*/  ISETP.GT.U32.AND P0, PT, R25.reuse, 0xffff, PT ;  /* 0x0000ffff1900780c */ /* 0x040fe20003f04070 */
[----:B------:R-:W-:Y:S02]  /*06f0*/  HFMA2 R17, -RZ, RZ, 0, 5.9604644775390625e-08 ;  /* 0x00000001ff117431 */ /* 0x000fe400000001ff */
[----:B------:R-:W-:Y:S01]  /*0700*/  IMAD.MOV.U32 R22, RZ, RZ, 0x52014d90 ;  /* 0x52014d90ff167424 */ /* 0x000fe200078e00ff */
[----:B------:R-:W-:Y:S01]  /*0710*/  SEL R4, R25, 0xffff, !P0 ;  /* 0x0000ffff19047807 */ /* 0x000fe20004000000 */
[----:B------:R-:W-:Y:S02]  /*0720*/  IMAD.MOV.U32 R23, RZ, RZ, 0xd03 ;  /* 0x00000d03ff177424 */ /* 0x000fe400078e00ff */
[----:B------:R-:W-:Y:S01]  /*0730*/  VIADD R0, R0, 0x1 ;  /* 0x0000000100007836 */ /* 0x000fe20000000000 */
[----:B------:R-:W-:-:S04]  /*0740*/  LOP3.LUT R4, R4, 0xffff, RZ, 0xc0, !PT ;  /* 0x0000ffff04047812 */ /* 0x000fc800078ec0ff */
[----:B------:R-:W-:-:S04]  /*0750*/  SHF.L.U32 R17, R17, R4, RZ ;  /* 0x0000000411117219 */ /* 0x000fc800000006ff */
[----:B------:R-:W-:Y:S01]  /*0760*/  LOP3.LUT R20, R18, R17, RZ, 0xfc, !PT ;  /* 0x0000001112147212 */ /* 0x000fe200078efcff */
[----:B------:R-:W-:Y:S02]  /*0770*/  IMAD R17, R19, 0x60740241, RZ ;  /* 0x6074024113117824 */ /* 0x000fe400078e02ff */
[C---:B------:R-:W-:Y:S02]  /*0780*/  IMAD.WIDE.U32 R18, R16.reuse, 0x60740241, R22 ;  /* 0x6074024110127825 */ /* 0x040fe400078e0016 */
[----:B------:R1:W-:Y:S02]  /*0790*/  STL.U8 [R21], R20 ;  /* 0x0000001415007387 */ /* 0x0003e40000100000 */
[----:B------:R-:W-:Y:S02]  /*07a0*/  IMAD R17, R16, 0x6dc2, R17 ;  /* 0x00006dc210117824 */ /* 0x000fe400078e0211 */
[----:B------:R-:W-:-:S03]  /*07b0*/  IMAD.MOV.U32 R6, RZ, RZ, R18 ;  /* 0x000000ffff067224 */ /* 0x000fc600078e0012 */
[----:B------:R-:W-:-:S04]  /*07c0*/  IADD3 R4, PT, PT, R19, R17, RZ ;  /* 0x0000001113047210 */ /* 0x000fc80007ffe0ff */
[----:B-1----:R-:W-:-:S07]  /*07d0*/  LOP3.LUT R4, R4, 0xffff, RZ, 0xc0, !PT ;  /* 0x0000ffff04047812 */ /* 0x002fce00078ec0ff */
.L_x_5:
[----:B------:R-:W-:Y:S05]  /*07e0*/  BSYNC.RECONVERGENT B1 ;  /* 0x0000000000017941 */ /* 0x000fea0003800200 */
.L_x_4:
[----:B------:R-:W-:Y:S01]  /*07f0*/  ISETP.NE.AND P0, PT, R0, 0x4, PT ;  /* 0x000000040000780c */ /* 0x000fe20003f05270 */
[----:B------:R-:W-:-:S12]  /*0800*/  BSSY.RECONVERGENT B1, `(.L_x_6) ;  /* 0x00000c5000017945 */ /* 0x000fd80003800200 */
[----:B------:R-:W-:Y:S05]  /*0810*/  @P0 BRA `(.L_x_7) ;  /* 0x0000000c000c0947 */ /* 0x000fea0003800000 */
[----:B------:R-:W-:Y:S01]  /*0820*/  MOV R16, 0xfad03411 ;  /* 0xfad0341100107802 */ /* 0x000fe20000000f00 */
[----:B------:R-:W-:Y:S02]  /*0830*/  IMAD.MOV.U32 R17, RZ, RZ, 0x24d ;  /* 0x0000024dff117424 */ /* 0x000fe400078e00ff */
[----:B------:R-:W-:Y:S02]  /*0840*/  IMAD R19, R4, 0x3cc0d705, RZ ;  /* 0x3cc0d70504137824 */ /* 0x000fe400078e02ff */
[----:B------:R-:W-:-:S04]  /*0850*/  IMAD.WIDE.U32 R16, R6, 0x3cc0d705, R16 ;  /* 0x3cc0d70506107825 */ /* 0x000fc800078e0010 */
[----:B------:R-:W-:Y:S01]  /*0860*/  IMAD R19, R6, 0x9eb2, R19 ;  /* 0x00009eb206137824 */ /* 0x000fe200078e0213 */
[----:B------:R-:W-:Y:S01]  /*0870*/  ISETP.GT.U32.AND P0, PT, R16, -0x1, PT ;  /* 0xffffffff1000780c */ /* 0x000fe20003f04070 */
[----:B------:R-:W-:Y:S02]  /*0880*/  IMAD.MOV.U32 R21, RZ, RZ, 0xa1a4 ;  /* 0x0000a1a4ff157424 */ /* 0x000fe400078e00ff */
[----:B------:R-:W-:Y:S01]  /*0890*/  IMAD.MOV.U32 R22, RZ, RZ, RZ ;  /* 0x000000ffff167224 */ /* 0x000fe200078e00ff */
[----:B------:R-:W-:-:S04]  /*08a0*/  IADD3 R17, PT, PT, R17, R19, RZ ;  /* 0x0000001311117210 */ /* 0x000fc80007ffe0ff */
[----:B------:R-:W-:-:S04]  /*08b0*/  LOP3.LUT R20, R17, 0xffff, RZ, 0xc0, !PT ;  /* 0x0000ffff11147812 */ /* 0x000fc800078ec0ff */
[----:B------:R-:W-:-:S13]  /*08c0*/  ISETP.GT.U32.AND.EX P0, PT, R20, 0x7fff, PT, P0 ;  /* 0x00007fff1400780c */ /* 0x000fda0003f04100 */
[----:B------:R-:W-:Y:S01]  /*08d0*/  @!P0 MOV R19, 0xb072 ;  /* 0x0000b07200138802 */ /* 0x000fe20000000f00 */
[----:B------:R-:W-:Y:S02]  /*08e0*/  @!P0 IMAD.MOV.U32 R18, RZ, RZ, -0x4c40f343 ;  /* 0xb3bf0cbdff128424 */ /* 0x000fe400078e00ff */
[----:B------:R-:W-:Y:S02]  /*08f0*/  @!P0 IMAD R17, R17, -0x4310cd4b, RZ ;  /* 0xbcef32b511118824 */ /* 0x000fe400078e02ff */
[----:B------:R-:W-:-:S04]  /*0900*/  @!P0 IMAD.WIDE.U32 R18, R16, -0x4310cd4b, R18 ;  /* 0xbcef32b510128825 */ /* 0x000fc800078e0012 */
[----:B------:R-:W-:-:S04]  /*0910*/  @!P0 IMAD R17, R16, 0x5fe2, R17 ;  /* 0x00005fe210118824 */ /* 0x000fc800078e0211 */
[----:B------:R-:W-:Y:S01]  /*0920*/  @!P0 IMAD.IADD R17, R19, 0x1, R17 ;  /* 0x0000000113118824 */ /* 0x000fe200078e0211 */
[----:B------:R-:W-:Y:S01]  /*0930*/  MOV R19, R16 ;  /* 0x0000001000137202 */ /* 0x000fe20000000f00 */
[----:B------:R-:W-:-:S03]  /*0940*/  @!P0 IMAD.MOV.U32 R19, RZ, RZ, R18 ;  /* 0x000000ffff138224 */ /* 0x000fc600078e0012 */
[----:B------:R-:W-:Y:S01]  /*0950*/  @!P0 LOP3.LUT R20, R17, 0xffff, RZ, 0xc0, !PT ;  /* 0x0000ffff11148812 */ /* 0x000fe200078ec0ff */
[----:B------:R-:W-:-:S04]  /*0960*/  IMAD.WIDE.U32 R16, R19, -0x21131993, R14 ;  /* 0xdeece66d13107825 */ /* 0x000fc800078e000e */
[----:B------:R-:W-:Y:S01]  /*0970*/  IMAD R20, R20, -0x21131993, RZ ;  /* 0xdeece66d14147824 */ /* 0x000fe200078e02ff */
[----:B------:R-:W-:-:S03]  /*0980*/  ISETP.GT.U32.AND P0, PT, R16, -0x1, PT ;  /* 0xffffffff1000780c */ /* 0x000fc60003f04070 */
[----:B------:R-:W-:-:S05]  /*0990*/  IMAD R19, R19, 0x5, R20 ;  /* 0x0000000513137824 */ /* 0x000fca00078e0214 */
        /* <DEDUP_REMOVED lines=15> */
[----:B------:R-:W-:Y:S02]  /*0a90*/  IMAD R19, R19, 0x5, R20 ;  /* 0x0000000513137824 */ /* 0x000fe400078e0214 */
[----:B------:R-:W-:-:S03]  /*0aa0*/  HFMA2 R20, -RZ, RZ, 278, -2.455078125 ;  /* 0x5c58c0e9ff147431 */ /* 0x000fc600000001ff */
[----:B------:R-:W-:-:S04]  /*0ab0*/  IADD3 R19, PT, PT, R17, R19, RZ ;  /* 0x0000001311137210 */ /* 0x000fc80007ffe0ff */
[----:B------:R-:W-:-:S04]  /*0ac0*/  LOP3.LUT R17, R19, 0xffff, RZ, 0xc0, !PT ;  /* 0x0000ffff13117812 */ /* 0x000fc800078ec0ff */
[----:B------:R-:W-:-:S13]  /*0ad0*/  ISETP.GT.U32.AND.EX P0, PT, R17, 0x1fff, PT, P0 ;  /* 0x00001fff1100780c */ /* 0x000fda0003f04100 */
[----:B------:R-:W-:Y:S01]  /*0ae0*/  @!P0 MOV R15, 0xb072 ;  /* 0x0000b072000f8802 */ /* 0x000fe20000000f00 */
[----:B------:R-:W-:Y:S02]  /*0af0*/  @!P0 IMAD.MOV.U32 R14, RZ, RZ, -0x4c40f343 ;  /* 0xb3bf0cbdff0e8424 */ /* 0x000fe400078e00ff */
[----:B------:R-:W-:Y:S02]  /*0b00*/  @!P0 IMAD R19, R19, -0x4310cd4b, RZ ;  /* 0xbcef32b513138824 */ /* 0x000fe400078e02ff */
[----:B------:R-:W-:-:S04]  /*0b10*/  @!P0 IMAD.WIDE.U32 R14, R16, -0x4310cd4b, R14 ;  /* 0xbcef32b5100e8825 */ /* 0x000fc800078e000e */
[----:B------:R-:W-:Y:S01]  /*0b20*/  @!P0 IMAD R19, R16, 0x5fe2, R19 ;  /* 0x00005fe210138824 */ /* 0x000fe200078e0213 */
[----:B------:R-:W-:-:S03]  /*0b30*/  @!P0 MOV R16, R14 ;  /* 0x0000000e00108202 */ /* 0x000fc60000000f00 */
[----:B------:R-:W-:Y:S02]  /*0b40*/  @!P0 IMAD.IADD R15, R15, 0x1, R19 ;  /* 0x000000010f0f8824 */ /* 0x000fe400078e0213 */
[----:B------:R-:W-:-:S03]  /*0b50*/  IMAD.WIDE.U32 R20, R16, 0x53989c65, R20 ;  /* 0x53989c6510147825 */ /* 0x000fc600078e0014 */
[----:B------:R-:W-:Y:S02]  /*0b60*/  @!P0 LOP3.LUT R17, R15, 0xffff, RZ, 0xc0, !PT ;  /* 0x0000ffff0f118812 */ /* 0x000fe400078ec0ff */
[----:B------:R-:W-:-:S03]  /*0b70*/  ISETP.GT.U32.AND P0, PT, R20, -0x1, PT ;  /* 0xffffffff1400780c */ /* 0x000fc60003f04070 */
[----:B------:R-:W-:-:S04]  /*0b80*/  IMAD R17, R17, 0x53989c65, RZ ;  /* 0x53989c6511117824 */ /* 0x000fc800078e02ff */
[----:B------:R-:W-:-:S04]  /*0b90*/  IMAD R17, R16, 0xe25c, R17 ;  /* 0x0000e25c10117824 */ /* 0x000fc800078e0211 */
[----:B------:R-:W-:-:S05]  /*0ba0*/  IMAD.IADD R17, R21, 0x1, R17 ;  /* 0x0000000115117824 */ /* 0x000fca00078e0211 */
[----:B------:R-:W-:-:S04]  /*0bb0*/  LOP3.LUT R18, R17, 0xffff, RZ, 0xc0, !PT ;  /* 0x0000ffff11127812 */ /* 0x000fc800078ec0ff */
[----:B------:R-:W-:-:S13]  /*0bc0*/  ISETP.GT.U32.AND.EX P0, PT, R18, 0x7ff, PT, P0 ;  /* 0x000007ff1200780c */ /* 0x000fda0003f04100 */
[----:B------:R-:W-:Y:S01]  /*0bd0*/  @!P0 MOV R14, 0xb3bf0cbd ;  /* 0xb3bf0cbd000e8802 */ /* 0x000fe20000000f00 */
[----:B------:R-:W-:Y:S02]  /*0be0*/  @!P0 IMAD.MOV.U32 R15, RZ, RZ, 0xb072 ;  /* 0x0000b072ff0f8424 */ /* 0x000fe400078e00ff */
[----:B------:R-:W-:Y:S02]  /*0bf0*/  @!P0 IMAD R17, R17, -0x4310cd4b, RZ ;  /* 0xbcef32b511118824 */ /* 0x000fe400078e02ff */
[----:B------:R-:W-:-:S04]  /*0c00*/  @!P0 IMAD.WIDE.U32 R14, R20, -0x4310cd4b, R14 ;  /* 0xbcef32b5140e8825 */ /* 0x000fc800078e000e */
[----:B------:R-:W-:Y:S01]  /*0c10*/  @!P0 IMAD R17, R20, 0x5fe2, R17 ;  /* 0x00005fe214118824 */ /* 0x000fe200078e0211 */
[----:B------:R-:W-:-:S04]  /*0c20*/  @!P0 MOV R20, R14 ;  /* 0x0000000e00148202 */ /* 0x000fc80000000f00 */
[----:B------:R-:W-:-:S04]  /*0c30*/  @!P0 IADD3 R15, PT, PT, R15, R17, RZ ;  /* 0x000000110f0f8210 */ /* 0x000fc80007ffe0ff */
[----:B------:R-:W-:-:S07]  /*0c40*/  @!P0 LOP3.LUT R18, R15, 0xffff, RZ, 0xc0, !PT ;  /* 0x0000ffff0f128812 */ /* 0x000fce00078ec0ff */
.L_x_13:
[----:B------:R-:W-:Y:S01]  /*0c50*/  MOV R15, 0x40 ;  /* 0x00000040000f7802 */ /* 0x000fe20000000f00 */
[----:B------:R-:W-:Y:S01]  /*0c60*/  IMAD R17, R18, -0x4b9ff597, RZ ;  /* 0xb4600a6912117824 */ /* 0x000fe200078e02ff */
[----:B------:R-:W-:Y:S01]  /*0c70*/  BSSY.RECONVERGENT B2, `(.L_x_8) ;  /* 0x0000032000027945 */ /* 0x000fe20003800200 */
[----:B------:R-:W-:Y:S02]  /*0c80*/  IMAD.MOV.U32 R14, RZ, RZ, -0x6bd21946 ;  /* 0x942de6baff0e7424 */ /* 0x000fe400078e00ff */
[C---:B------:R-:W-:Y:S02]  /*0c90*/  IMAD R17, R20.reuse, 0x7760bb20, R17 ;  /* 0x7760bb2014117824 */ /* 0x040fe400078e0211 */
[----:B------:R-:W-:-:S04]  /*0ca0*/  IMAD.WIDE.U32 R14, R20, -0x4b9ff597, R14 ;  /* 0xb4600a69140e7825 */ /* 0x000fc800078e000e */
[----:B------:R-:W-:Y:S02]  /*0cb0*/  IMAD.IADD R15, R15, 0x1, R17 ;  /* 0x000000010f0f7824 */ /* 0x000fe400078e0211 */
[C---:B------:R-:W-:Y:S02]  /*0cc0*/  IMAD R17, R18.reuse, -0x42f53b4b, RZ ;  /* 0xbd0ac4b512117824 */ /* 0x040fe400078e02ff */
[----:B------:R-:W-:Y:S01]  /*0cd0*/  IMAD R21, R18, -0x21131993, RZ ;  /* 0xdeece66d12157824 */ /* 0x000fe200078e02ff */
[----:B------:R-:W-:Y:S01]  /*0ce0*/  SHF.R.U64 R14, R14, 0x11, R15 ;  /* 0x000000110e0e7819 */ /* 0x000fe2000000120f */
[----:B------:R-:W-:Y:S02]  /*0cf0*/  IMAD R23, R20, 0x20c0d498, R17 ;  /* 0x20c0d49814177824 */ /* 0x000fe400078e0211 */
[----:B------:R-:W-:Y:S01]  /*0d00*/  IMAD.MOV.U32 R18, RZ, RZ, 0xb ;  /* 0x0000000bff127424 */ /* 0x000fe200078e00ff */
[----:B------:R-:W-:Y:S01]  /*0d10*/  LOP3.LUT R14, R14, 0x7fffffff, RZ, 0xc0, !PT ;  /* 0x7fffffff0e0e7812 */ /* 0x000fe200078ec0ff */
[----:B------:R-:W-:-:S04]  /*0d20*/  IMAD R26, R20, 0x5, R21 ;  /* 0x00000005141a7824 */ /* 0x000fc800078e0215 */
[----:B------:R-:W-:-:S05]  /*0d30*/  IMAD.HI.U32 R15, R14, -0x77777777, RZ ;  /* 0x888888890e0f7827 */ /* 0x000fca00078e00ff */
[----:B------:R-:W-:-:S05]  /*0d40*/  SHF.R.U32.HI R15, RZ, 0x6, R15 ;  /* 0x00000006ff0f7819 */ /* 0x000fca000001160f */
[----:B------:R-:W-:Y:S01]  /*0d50*/  IMAD R16, R15, -0x78, R14 ;  /* 0xffffff880f107824 */ /* 0x000fe200078e020e */
[----:B------:R-:W-:Y:S01]  /*0d60*/  MOV R14, 0x544e593d ;  /* 0x544e593d000e7802 */ /* 0x000fe20000000f00 */
[----:B------:R-:W-:Y:S02]  /*0d70*/  IMAD.MOV.U32 R15, RZ, RZ, 0x21280aa8 ;  /* 0x21280aa8ff0f7424 */ /* 0x000fe400078e00ff */
[C---:B------:R-:W-:Y:S01]  /*0d80*/  VIADD R19, R16.reuse, 0x7 ;  /* 0x0000000710137836 */ /* 0x040fe20000000000 */
[----:B------:R-:W-:Y:S01]  /*0d90*/  IADD3 R24, PT, PT, R16, 0x8, RZ ;  /* 0x0000000810187810 */ /* 0x000fe20007ffe0ff */
[----:B------:R-:W-:-:S03]  /*0da0*/  IMAD.WIDE.U32 R16, R20, -0x42f53b4b, R14 ;  /* 0xbd0ac4b514107825 */ /* 0x000fc600078e000e */
[----:B------:R-:W-:Y:S02]  /*0db0*/  LOP3.LUT P0, RZ, R24, R19, RZ, 0xc0, !PT ;  /* 0x0000001318ff7212 */ /* 0x000fe4000780c0ff */
[----:B------:R-:W-:Y:S02]  /*0dc0*/  IADD3 R23, PT, PT, R17, R23, RZ ;  /* 0x0000001711177210 */ /* 0x000fe40007ffe0ff */
[----:B------:R-:W-:Y:S02]  /*0dd0*/  MOV R19, 0x0 ;  /* 0x0000000000137802 */ /* 0x000fe40000000f00 */
[----:B------:R-:W-:Y:S01]  /*0de0*/  SHF.R.U64 R27, R16, 0x11, R23 ;  /* 0x00000011101b7819 */ /* 0x000fe20000001217 */
[----:B------:R-:W-:-:S03]  /*0df0*/  IMAD.HI.U32 R25, R20, -0x21131993, R18 ;  /* 0xdeece66d14197827 */ /* 0x000fc600078e0012 */
[----:B------:R-:W-:-:S03]  /*0e00*/  LOP3.LUT R27, R27, 0x7fffffff, RZ, 0xc0, !PT ;  /* 0x7fffffff1b1b7812 */ /* 0x000fc600078ec0ff */
[----:B------:R-:W-:Y:S01]  /*0e10*/  @!P0 MOV R29, RZ ;  /* 0x000000ff001d8202 */ /* 0x000fe20000000f00 */
[----:B------:R-:W-:Y:S02]  /*0e20*/  IMAD.IADD R25, R25, 0x1, R26 ;  /* 0x0000000119197824 */ /* 0x000fe400078e021a */
[----:B------:R-:W-:-:S04]  /*0e30*/  @!P0 IMAD.WIDE.U32 R20, R27, R24, RZ ;  /* 0x000000181b148225 */ /* 0x000fc800078e00ff */
[----:B------:R-:W-:-:S05]  /*0e40*/  @!P0 IMAD.IADD R21, R21, 0x1, R29 ;  /* 0x0000000115158824 */ /* 0x000fca00078e021d */
[----:B------:R-:W-:Y:S01]  /*0e50*/  @!P0 SHF.R.U64 R26, R20, 0x1f, R21 ;  /* 0x0000001f141a8819 */ /* 0x000fe20000001215 */
[----:B------:R-:W-:Y:S06]  /*0e60*/  @!P0 BRA `(.L_x_9) ;  /* 0x0000000000488947 */ /* 0x000fec0003800000 */
[----:B------:R-:W1:Y:S01]  /*0e70*/  I2F.U32.RP R26, R24 ;  /* 0x00000018001a7306 */ /* 0x000e620000209000 */
[----:B------:R-:W-:Y:S01]  /*0e80*/  IMAD.MOV R29, RZ, RZ, -R24 ;  /* 0x000000ffff1d7224 */ /* 0x000fe200078e0a18 */
[----:B------:R-:W-:-:S06]  /*0e90*/  ISETP.NE.U32.AND P3, PT, R24, RZ, PT ;  /* 0x000000ff1800720c */ /* 0x000fcc0003f65070 */
[----:B-1----:R-:W1:Y:S02]  /*0ea0*/  MUFU.RCP R26, R26 ;  /* 0x0000001a001a7308 */ /* 0x002e640000001000 */
[----:B-1----:R-:W-:-:S06]  /*0eb0*/  IADD3 R20, PT, PT, R26, 0xffffffe, RZ ;  /* 0x0ffffffe1a147810 */ /* 0x002fcc0007ffe0ff */
[----:B------:R1:W2:Y:S02]  /*0ec0*/  F2I.FTZ.U32.TRUNC.NTZ R21, R20 ;  /* 0x0000001400157305 */ /* 0x0002a4000021f000 */
[----:B-1----:R-:W-:Y:S02]  /*0ed0*/  HFMA2 R20, -RZ, RZ, 0, 0 ;  /* 0x00000000ff147431 */ /* 0x002fe400000001ff */
[----:B--2---:R-:W-:-:S04]  /*0ee0*/  IMAD R29, R29, R21, RZ ;  /* 0x000000151d1d7224 */ /* 0x004fc800078e02ff */
[----:B------:R-:W-:-:S06]  /*0ef0*/  IMAD.HI.U32 R28, R21, R29, R20 ;  /* 0x0000001d151c7227 */ /* 0x000fcc00078e0014 */
[----:B------:R-:W-:-:S04]  /*0f00*/  IMAD.HI.U32 R28, R28, R27, RZ ;  /* 0x0000001b1c1c7227 */ /* 0x000fc800078e00ff */
[----:B------:R-:W-:-:S04]  /*0f10*/  IMAD.MOV R28, RZ, RZ, -R28 ;  /* 0x000000ffff1c7224 */ /* 0x000fc800078e0a1c */
[----:B------:R-:W-:-:S05]  /*0f20*/  IMAD R27, R24, R28, R27 ;  /* 0x0000001c181b7224 */ /* 0x000fca00078e021b */
[----:B------:R-:W-:-:S13]  /*0f30*/  ISETP.GE.U32.AND P0, PT, R27, R24, PT ;  /* 0x000000181b00720c */ /* 0x000fda0003f06070 */
[----:B------:R-:W-:-:S04]  /*0f40*/  @P0 IADD3 R27, PT, PT, -R24, R27, RZ ;  /* 0x0000001b181b0210 */ /* 0x000fc80007ffe1ff */
[----:B------:R-:W-:-:S13]  /*0f50*/  ISETP.GE.U32.AND P0, PT, R27, R24, PT ;  /* 0x000000181b00720c */ /* 0x000fda0003f06070 */
[----:B------:R-:W-:Y:S01]  /*0f60*/  @P0 IMAD.IADD R27, R27, 0x1, -R24 ;  /* 0x000000011b1b0824 */ /* 0x000fe200078e0a18 */
[----:B------:R-:W-:-:S04]  /*0f70*/  @!P3 LOP3.LUT R27, RZ, R24, RZ, 0x33, !PT ;  /* 0x00000018ff1bb212 */ /* 0x000fc800078e33ff */
[----:B------:R-:W-:-:S07]  /*0f80*/  MOV R26, R27 ;  /* 0x0000001b001a7202 */ /* 0x000fce0000000f00 */
.L_x_9:
[----:B------:R-:W-:Y:S05]  /*0f90*/  BSYNC.RECONVERGENT B2 ;  /* 0x0000000000027941 */ /* 0x000fea0003800200 */
.L_x_8:
[----:B------:R-:W-:Y:S01]  /*0fa0*/  IMAD R17, R23, -0x42f53b4b, RZ ;  /* 0xbd0ac4b517117824 */ /* 0x000fe200078e02ff */
[----:B------:R-:W-:Y:S01]  /*0fb0*/  ISETP.NE.AND P0, PT, R26, 0x4c, PT ;  /* 0x0000004c1a00780c */ /* 0x000fe20003f05270 */
[C---:B------:R-:W-:Y:S01]  /*0fc0*/  IMAD.WIDE.U32 R20, R16.reuse, -0x42f53b4b, R14 ;  /* 0xbd0ac4b510147825 */ /* 0x040fe200078e000e */
[----:B------:R-:W-:Y:S01]  /*0fd0*/  LOP3.LUT R25, R25, 0xf000, RZ, 0xc0, !PT ;  /* 0x0000f00019197812 */ /* 0x000fe200078ec0ff */
[----:B------:R-:W-:Y:S02]  /*0fe0*/  BSSY.RECONVERGENT B2, `(.L_x_10) ;  /* 0x0000036000027945 */ /* 0x000fe40003800200 */
[----:B------:R-:W-:Y:S01]  /*0ff0*/  IMAD R17, R16, 0x20c0d498, R17 ;  /* 0x20c0d49810117824 */ /* 0x000fe200078e0211 */
[----:B------:R-:W-:Y:S01]  /*1000*/  ISETP.EQ.AND.EX P0, PT, R25, 0x9000, !P0, PT ;  /* 0x000090001900780c */ /* 0x000fe20004702370 */
[----:B------:R-:W-:Y:S02]  /*1010*/  IMAD R23, R23, -0x21131993, RZ ;  /* 0xdeece66d17177824 */ /* 0x000fe400078e02ff */
[----:B------:R-:W-:-:S02]  /*1020*/  IMAD.IADD R17, R21, 0x1, R17 ;  /* 0x0000000115117824 */ /* 0x000fc400078e0211 */
[----:B------:R-:W-:-:S03]  /*1030*/  IMAD R23, R16, 0x5, R23 ;  /* 0x0000000510177824 */ /* 0x000fc600078e0217 */
[----:B------:R-:W-:Y:S01]  /*1040*/  SHF.R.U64 R20, R20, 0x11, R17 ;  /* 0x0000001114147819 */ /* 0x000fe20000001211 */
[----:B------:R-:W-:-:S03]  /*1050*/  IMAD.WIDE.U32 R16, R16, -0x21131993, R18 ;  /* 0xdeece66d10107825 */ /* 0x000fc600078e0012 */
[----:B------:R-:W-:Y:S02]  /*1060*/  LOP3.LUT R20, R20, 0x7fffffff, RZ, 0xc0, !PT ;  /* 0x7fffffff14147812 */ /* 0x000fe400078ec0ff */
[----:B------:R-:W-:Y:S01]  /*1070*/  IADD3 R23, PT, PT, R17, R23, RZ ;  /* 0x0000001711177210 */ /* 0x000fe20007ffe0ff */
[----:B------:R-:W-:-:S04]  /*1080*/  IMAD.WIDE.U32 R14, R16, -0x42f53b4b, R14 ;  /* 0xbd0ac4b5100e7825 */ /* 0x000fc800078e000e */
[----:B------:R-:W-:-:S05]  /*1090*/  IMAD.HI.U32 R21, R20, -0x77777777, RZ ;  /* 0x8888888914157827 */ /* 0x000fca00078e00ff */
[----:B------:R-:W-:Y:S02]  /*10a0*/  SHF.R.U32.HI R17, RZ, 0x6, R21 ;  /* 0x00000006ff117819 */ /* 0x000fe40000011615 */
[----:B------:R-:W-:-:S03]  /*10b0*/  LOP3.LUT R21, R23, 0xffff, RZ, 0xc0, !PT ;  /* 0x0000ffff17157812 */ /* 0x000fc600078ec0ff */
[----:B------:R-:W-:Y:S01]  /*10c0*/  IMAD R17, R17, -0x78, R20 ;  /* 0xffffff8811117824 */ /* 0x000fe200078e0214 */
[----:B------:R-:W-:Y:S01]  /*10d0*/  LOP3.LUT R20, R23, 0xf000, RZ, 0xc0, !PT ;  /* 0x0000f00017147812 */ /* 0x000fe200078ec0ff */
[C---:B------:R-:W-:Y:S02]  /*10e0*/  IMAD R25, R21.reuse, -0x42f53b4b, RZ ;  /* 0xbd0ac4b515197824 */ /* 0x040fe400078e02ff */
[----:B------:R-:W-:Y:S01]  /*10f0*/  IMAD R21, R21, -0x21131993, RZ ;  /* 0xdeece66d15157824 */ /* 0x000fe200078e02ff */
[----:B------:R-:W-:Y:S01]  /*1100*/  ISETP.EQ.AND.EX P0, PT, R20, 0x1000, P0, PT ;  /* 0x000010001400780c */ /* 0x000fe20000702370 */
[C---:B------:R-:W-:Y:S01]  /*1110*/  VIADD R20, R17.reuse, 0x8 ;  /* 0x0000000811147836 */ /* 0x040fe20000000000 */
[----:B------:R-:W-:Y:S01]  /*1120*/  IADD3 R17, PT, PT, R17, 0x7, RZ ;  /* 0x0000000711117810 */ /* 0x000fe20007ffe0ff */
[C---:B------:R-:W-:Y:S02]  /*1130*/  IMAD R25, R16.reuse, 0x20c0d498, R25 ;  /* 0x20c0d49810197824 */ /* 0x040fe400078e0219 */
[----:B------:R-:W-:Y:S01]  /*1140*/  IMAD R24, R16, 0x5, R21 ;  /* 0x0000000510187824 */ /* 0x000fe200078e0215 */
[----:B------:R-:W-:Y:S01]  /*1150*/  LOP3.LUT P3, RZ, R20, R17, RZ, 0xc0, !PT ;  /* 0x0000001114ff7212 */ /* 0x000fe2000786c0ff */
[----:B------:R-:W-:Y:S01]  /*1160*/  IMAD.IADD R21, R15, 0x1, R25 ;  /* 0x000000010f157824 */ /* 0x000fe200078e0219 */
[----:B------:R-:W-:Y:S01]  /*1170*/  SEL R17, RZ, 0x1, !P0 ;  /* 0x00000001ff117807 */ /* 0x000fe20004000000 */
[----:B------:R-:W-:-:S03]  /*1180*/  IMAD.HI.U32 R23, R16, -0x21131993, R18 ;  /* 0xdeece66d10177827 */ /* 0x000fc600078e0012 */
[----:B------:R-:W-:Y:S02]  /*1190*/  SHF.R.U64 R25, R14, 0x11, R21 ;  /* 0x000000110e197819 */ /* 0x000fe40000001215 */
[----:B------:R-:W-:Y:S02]  /*11a0*/  IADD3 R23, PT, PT, R23, R24, RZ ;  /* 0x0000001817177210 */ /* 0x000fe40007ffe0ff */
[----:B------:R-:W-:Y:S02]  /*11b0*/  LOP3.LUT R2, R2, R17, RZ, 0xfc, !PT ;  /* 0x0000001102027212 */ /* 0x000fe400078efcff */
[----:B------:R-:W-:Y:S01]  /*11c0*/  LOP3.LUT R25, R25, 0x7fffffff, RZ, 0xc0, !PT ;  /* 0x7fffffff19197812 */ /* 0x000fe200078ec0ff */
[----:B------:R-:W-:Y:S06]  /*11d0*/  @!P3 BRA `(.L_x_11) ;  /* 0x000000000048b947 */ /* 0x000fec0003800000 */
[----:B------:R-:W1:Y:S01]  /*11e0*/  I2F.U32.RP R24, R20 ;  /* 0x0000001400187306 */ /* 0x000e620000209000 */
[----:B------:R-:W-:Y:S02]  /*11f0*/  IADD3 R27, PT, PT, RZ, -R20, RZ ;  /* 0x80000014ff1b7210 */ /* 0x000fe40007ffe0ff */
[----:B------:R-:W-:-:S05]  /*1200*/  ISETP.NE.U32.AND P3, PT, R20, RZ, PT ;  /* 0x000000ff1400720c */ /* 0x000fca0003f65070 */
[----:B-1----:R-:W1:Y:S02]  /*1210*/  MUFU.RCP R24, R24 ;  /* 0x0000001800187308 */ /* 0x002e640000001000 */
[----:B-1----:R-:W-:-:S06]  /*1220*/  VIADD R16, R24, 0xffffffe ;  /* 0x0ffffffe18107836 */ /* 0x002fcc0000000000 */
[----:B------:R1:W2:Y:S02]  /*1230*/  F2I.FTZ.U32.TRUNC.NTZ R17, R16 ;  /* 0x0000001000117305 */ /* 0x0002a4000021f000 */
[----:B-1----:R-:W-:Y:S02]  /*1240*/  IMAD.MOV.U32 R16, RZ, RZ, RZ ;  /* 0x000000ffff107224 */ /* 0x002fe400078e00ff */
[----:B--2---:R-:W-:-:S04]  /*1250*/  IMAD R27, R27, R17, RZ ;  /* 0x000000111b1b7224 */ /* 0x004fc800078e02ff */
[----:B------:R-:W-:-:S06]  /*1260*/  IMAD.HI.U32 R26, R17, R27, R16 ;  /* 0x0000001b111a7227 */ /* 0x000fcc00078e0010 */
[----:B------:R-:W-:-:S05]  /*1270*/  IMAD.HI.U32 R26, R26, R25, RZ ;  /* 0x000000191a1a7227 */ /* 0x000fca00078e00ff */
[----:B------:R-:W-:-:S05]  /*1280*/  IADD3 R26, PT, PT, -R26, RZ, RZ ;  /* 0x000000ff1a1a7210 */ /* 0x000fca0007ffe1ff */
[----:B------:R-:W-:-:S05]  /*1290*/  IMAD R25, R20, R26, R25 ;  /* 0x0000001a14197224 */ /* 0x000fca00078e0219 */
[----:B------:R-:W-:-:S13]  /*12a0*/  ISETP.GE.U32.AND P0, PT, R25, R20, PT ;  /* 0x000000141900720c */ /* 0x000fda0003f06070 */
[----:B------:R-:W-:-:S05]  /*12b0*/  @P0 IMAD.IADD R25, R25, 0x1, -R20 ;  /* 0x0000000119190824 */ /* 0x000fca00078e0a14 */
[----:B------:R-:W-:-:S13]  /*12c0*/  ISETP.GE.U32.AND P0, PT, R25, R20, PT ;  /* 0x000000141900720c */ /* 0x000fda0003f06070 */
[----:B------:R-:W-:Y:S02]  /*12d0*/  @P0 IADD3 R25, PT, PT, -R20, R25, RZ ;  /* 0x0000001914190210 */ /* 0x000fe40007ffe1ff */
[----:B------:R-:W-:Y:S01]  /*12e0*/  @!P3 LOP3.LUT R25, RZ, R20, RZ, 0x33, !PT ;  /* 0x00000014ff19b212 */ /* 0x000fe200078e33ff */
[----:B------:R-:W-:Y:S06]  /*12f0*/  BRA `(.L_x_12) ;  /* 0x0000000000107947 */ /* 0x000fec0003800000 */
.L_x_11:
[----:B------:R-:W-:Y:S01]  /*1300*/  IMAD.WIDE.U32 R16, R25, R20, RZ ;  /* 0x0000001419107225 */ /* 0x000fe200078e00ff */
[----:B------:R-:W-:-:S03]  /*1310*/  UMOV UR4, URZ ;  /* 0x000000ff00047c82 */ /* 0x000fc60008000000 */
[----:B------:R-:W-:-:S05]  /*1320*/  VIADD R25, R17, UR4 ;  /* 0x0000000411197c36 */ /* 0x000fca0008000000 */
[----:B------:R-:W-:-:S07]  /*1330*/  SHF.R.U64 R25, R16, 0x1f, R25 ;  /* 0x0000001f10197819 */ /* 0x000fce0000001219 */
.L_x_12:
[----:B------:R-:W-:Y:S05]  /*1340*/  BSYNC.RECONVERGENT B2 ;  /* 0x0000000000027941 */ /* 0x000fea0003800200 */
.L_x_10:
[----:B------:R-:W-:Y:S01]  /*1350*/  IMAD R15, R21, -0x21131993, RZ ;  /* 0xdeece66d150f7824 */ /* 0x000fe200078e02ff */
[----:B------:R-:W-:Y:S01]  /*1360*/  ISETP.NE.AND P3, PT, R25, 0x4c, PT ;  /* 0x0000004c1900780c */ /* 0x000fe20003f65270 */
[----:B------:R-:W-:Y:S01]  /*1370*/  IMAD.WIDE.U32 R20, R14, -0x21131993, R18 ;  /* 0xdeece66d0e147825 */ /* 0x000fe200078e0012 */
[----:B------:R-:W-:Y:S02]  /*1380*/  LOP3.LUT R23, R23, 0xf000, RZ, 0xc0, !PT ;  /* 0x0000f00017177812 */ /* 0x000fe400078ec0ff */
[----:B------:R-:W-:Y:S01]  /*1390*/  LOP3.LUT P0, RZ, R2, 0xff, RZ, 0xc0, !PT ;  /* 0x000000ff02ff7812 */ /* 0x000fe2000780c0ff */
[----:B------:R-:W-:Y:S01]  /*13a0*/  IMAD R15, R14, 0x5, R15 ;  /* 0x000000050e0f7824 */ /* 0x000fe200078e020f */
[----:B------:R-:W-:Y:S01]  /*13b0*/  ISETP.EQ.AND.EX P3, PT, R23, 0x9000, !P3, PT ;  /* 0x000090001700780c */ /* 0x000fe20005f62370 */
[----:B------:R-:W-:-:S03]  /*13c0*/  VIADD R22, R22, 0x2 ;  /* 0x0000000216167836 */ /* 0x000fc60000000000 */
[----:B------:R-:W-:-:S04]  /*13d0*/  IADD3 R18, PT, PT, R21, R15, RZ ;  /* 0x0000000f15127210 */ /* 0x000fc80007ffe0ff */
[C---:B------:R-:W-:Y:S02]  /*13e0*/  LOP3.LUT R14, R18.reuse, 0xf000, RZ, 0xc0, !PT ;  /* 0x0000f000120e7812 */ /* 0x040fe400078ec0ff */
[----:B------:R-:W-:Y:S02]  /*13f0*/  LOP3.LUT R18, R18, 0xffff, RZ, 0xc0, !PT ;  /* 0x0000ffff12127812 */ /* 0x000fe400078ec0ff */
[----:B------:R-:W-:-:S04]  /*1400*/  ISETP.EQ.AND.EX P3, PT, R14, 0x1000, P3, PT ;  /* 0x000010000e00780c */ /* 0x000fc80001f62370 */
[----:B------:R-:W-:Y:S02]  /*1410*/  PLOP3.LUT P0, PT, P0, P3, PT, 0xf8, 0x8f ;  /* 0x00000000008f781c */ /* 0x000fe40000707f70 */
[----:B------:R-:W-:Y:S02]  /*1420*/  ISETP.NE.AND P3, PT, R22, 0x32, PT ;  /* 0x000000321600780c */ /* 0x000fe40003f65270 */
[----:B------:R-:W-:-:S11]  /*1430*/  SEL R2, RZ, 0x1, !P0 ;  /* 0x00000001ff027807 */ /* 0x000fd60004000000 */
[----:B------:R-:W-:Y:S05]  /*1440*/  @P3 BRA `(.L_x_13) ;  /* 0xfffffff800003947 */ /* 0x000fea000383ffff */
.L_x_7:
[----:B------:R-:W-:Y:S05]  /*1450*/  BSYNC.RECONVERGENT B1 ;  /* 0x0000000000017941 */ /* 0x000fea0003800200 */
.L_x_6:
[----:B------:R-:W-:Y:S05]  /*1460*/  @P2 BRA `(.L_x_14) ;  /* 0xffffffec00a82947 */ /* 0x000fea000383ffff */
[----:B------:R-:W-:-:S13]  /*1470*/  LOP3.LUT P0, RZ, R2, 0xff, RZ, 0xc0, !PT ;  /* 0x000000ff02ff7812 */ /* 0x000fda000780c0ff */
[----:B------:R-:W-:Y:S05]  /*1480*/  @!P0 BRA `(.L_x_1) ;  /* 0x0000000000588947 */ /* 0x000fea0003800000 */
[----:B------:R-:W1:Y:S01]  /*1490*/  S2R R3, SR_LANEID ;  /* 0x0000000000037919 */ /* 0x000e620000000000 */
[----:B------:R-:W-:Y:S01]  /*14a0*/  VOTEU.ANY UR4, UPT, PT ;  /* 0x0000000000047886 */ /* 0x000fe200038e0100 */
[----:B------:R-:W2:Y:S01]  /*14b0*/  LDC.64 R14, c[0x0][0x390] ;  /* 0x0000e400ff0e7b82 */ /* 0x000ea20000000a00 */
[----:B------:R-:W1:Y:S08]  /*14c0*/  FLO.U32 R0, UR4 ;  /* 0x0000000400007d00 */ /* 0x000e7000080e0000 */
[----:B------:R-:W2:Y:S01]  /*14d0*/  POPC R13, UR4 ;  /* 0x00000004000d7d09 */ /* 0x000ea20008000000 */
[----:B-1----:R-:W-:Y:S01]  /*14e0*/  ISETP.EQ.U32.AND P0, PT, R0, R3, PT ;  /* 0x000000030000720c */ /* 0x002fe20003f02070 */
[----:B------:R-:W1:Y:S01]  /*14f0*/  S2R R4, SR_LTMASK ;  /* 0x0000000000047919 */ /* 0x000e620000003900 */
[----:B------:R-:W3:Y:S11]  /*1500*/  LDC.64 R2, c[0x0][0x398] ;  /* 0x0000e600ff027b82 */ /* 0x000ef60000000a00 */
[----:B--2---:R-:W2:Y:S01]  /*1510*/  @P0 ATOMG.E.ADD.STRONG.GPU PT, R15, desc[UR6][R14.64], R13 ;  /* 0x8000000d0e0f09a8 */ /* 0x004ea200081ef106 */
[----:B------:R-:W-:-:S02]  /*1520*/  HFMA2 R16, -RZ, RZ, -0.0003454685211181640625, -1.1513671875 ;  /* 0x8da9bc9bff107431 */ /* 0x000fc400000001ff */
[----:B------:R-:W-:Y:S02]  /*1530*/  IMAD.MOV.U32 R17, RZ, RZ, 0xa9aa ;  /* 0x0000a9aaff117424 */ /* 0x000fe400078e00ff */
[----:B------:R-:W-:-:S04]  /*1540*/  IMAD R21, R5, -0x67a41b53, RZ ;  /* 0x985be4ad05157824 */ /* 0x000fc800078e02ff */
[----:B------:R-:W-:Y:S01]  /*1550*/  IMAD R21, R12, 0x63a9, R21 ;  /* 0x000063a90c157824 */ /* 0x000fe200078e0215 */
[----:B-1----:R-:W-:Y:S01]  /*1560*/  LOP3.LUT R6, R4, UR4, RZ, 0xc0, !PT ;  /* 0x0000000404067c12 */ /* 0x002fe2000f8ec0ff */
[----:B------:R-:W-:-:S03]  /*1570*/  IMAD.WIDE.U32 R4, R12, -0x67a41b53, R16 ;  /* 0x985be4ad0c047825 */ /* 0x000fc600078e0010 */
[----:B------:R-:W1:Y:S02]  /*1580*/  POPC R19, R6 ;  /* 0x0000000600137309 */ /* 0x000e640000000000 */
[----:B------:R-:W-:-:S04]  /*1590*/  IADD3 R5, PT, PT, R5, R21, RZ ;  /* 0x0000001505057210 */ /* 0x000fc80007ffe0ff */
[----:B------:R-:W-:Y:S01]  /*15a0*/  LOP3.LUT R5, R5, 0xffff, RZ, 0xc0, !PT ;  /* 0x0000ffff05057812 */ /* 0x000fe200078ec0ff */
[----:B--2---:R-:W1:Y:S02]  /*15b0*/  SHFL.IDX PT, R0, R15, R0, 0x1f ;  /* 0x00001f000f007589 */ /* 0x004e6400000e0000 */
[----:B-1----:R-:W-:-:S04]  /*15c0*/  IMAD.IADD R13, R0, 0x1, R19 ;  /* 0x00000001000d7824 */ /* 0x002fc800078e0213 */
[----:B---3--:R-:W-:-:S05]  /*15d0*/  IMAD.WIDE R2, R13, 0x8, R2 ;  /* 0x000000080d027825 */ /* 0x008fca00078e0202 */
[----:B------:R1:W-:Y:S02]  /*15e0*/  STG.E.64 desc[UR6][R2.64], R4 ;  /* 0x0000000402007986 */ /* 0x0003e4000c101b06 */
.L_x_1:
[----:B------:R-:W-:Y:S05]  /*15f0*/  BSYNC.RECONVERGENT B0 ;  /* 0x0000000000007941 */ /* 0x000fea0003800200 */
.L_x_0:
[----:B------:R-:W-:Y:S05]  /*1600*/  @P1 BRA `(.L_x_15) ;  /* 0xffffffe800cc1947 */ /* 0x000fea000383ffff */
[----:B-1----:R-:W1:Y:S02]  /*1610*/  LDC.64 R2, c[0x0][0x380] ;  /* 0x0000e000ff027b82 */ /* 0x002e640000000a00 */
[----:B-1----:R-:W2:Y:S01]  /*1620*/  LDG.E R2, desc[UR6][R2.64] ;  /* 0x0000000602027981 */ /* 0x002ea2000c1e1900 */
[----:B------:R-:W-:-:S04]  /*1630*/  IADD3 R9, PT, PT, R8, R9, RZ ;  /* 0x0000000908097210 */ /* 0x000fc80007ffe0ff */
[----:B--2---:R-:W-:-:S13]  /*1640*/  ISETP.GE.AND P0, PT, R9, R2, PT ;  /* 0x000000020900720c */ /* 0x004fda0003f06270 */
[----:B------:R-:W-:Y:S05]  /*1650*/  @!P0 BRA `(.L_x_16) ;  /* 0xffffffe800a88947 */ /* 0x000fea000383ffff */
[----:B------:R-:W-:Y:S05]  /*1660*/  EXIT ;  /* 0x000000000000794d */ /* 0x000fea0003800000 */
.L_x_17:
[----:B------:R-:W-:-:S00]  /*1670*/  BRA `(.L_x_17) ;  /* 0xfffffffc00fc7947 */ /* 0x000fc0000383ffff */
[----:B------:R-:W-:-:S00]  /*1680*/  NOP ;  /* 0x0000000000007918 */ /* 0x000fc00000000000 */
[----:B------:R-:W-:-:S00]  /*1690*/  NOP ;  /* 0x0000000000007918 */ /* 0x000fc00000000000 */
[----:B------:R-:W-:-:S00]  /*16a0*/  NOP ;  /* 0x0000000000007918 */ /* 0x000fc00000000000 */
[----:B------:R-:W-:-:S00]  /*16b0*/  NOP ;  /* 0x0000000000007918 */ /* 0x000fc00000000000 */
[----:B------:R-:W-:-:S00]  /*16c0*/  NOP ;  /* 0x0000000000007918 */ /* 0x000fc00000000000 */
[----:B------:R-:W-:-:S00]  /*16d0*/  NOP ;  /* 0x0000000000007918 */ /* 0x000fc00000000000 */
[----:B------:R-:W-:-:S00]  /*16e0*/  NOP ;  /* 0x0000000000007918 */ /* 0x000fc00000000000 */
[----:B------:R-:W-:-:S00]  /*16f0*/  NOP ;  /* 0x0000000000007918 */ /* 0x000fc00000000000 */
.L_x_19:


//--------------------- .text._Z9doPreWorkmPmPi   --------------------------
	.section	.text._Z9doPreWorkmPmPi,"ax",@progbits
	.align	128
        .global         _Z9doPreWorkmPmPi
        .type           _Z9doPreWorkmPmPi,@function
        .size           _Z9doPreWorkmPmPi,(.L_x_20 - _Z9doPreWorkmPmPi)
        .other          _Z9doPreWorkmPmPi,@"STO_CUDA_ENTRY STV_DEFAULT"
_Z9doPreWorkmPmPi:
.text._Z9doPreWorkmPmPi:
[----:B------:R-:W-:Y:S01]  /*0000*/  LDC R1, c[0x0][0x37c] ;  /* 0x0000df00ff017b82 */ /* 0x000fe20000000800 */
[----:B------:R-:W0:Y:S07]  /*0010*/  S2R R3, SR_TID.X ;  /* 0x0000000000037919 */ /* 0x000e2e0000002100 */
[----:B------:R-:W0:Y:S01]  /*0020*/  S2UR UR4, SR_CTAID.X ;  /* 0x00000000000479c3 */ /* 0x000e220000002500 */
[----:B------:R-:W1:Y:S01]  /*0030*/  LDCU.64 UR6, c[0x0][0x380] ;  /* 0x00007000ff0677ac */ /* 0x000e620008000a00 */
[----:B------:R-:W-:Y:S01]  /*0040*/  UMOV UR5, 0x4112678b ;  /* 0x4112678b00057882 */ /* 0x000fe20000000000 */
[----:B------:R-:W-:Y:S01]  /*0050*/  UMOV UR8, 0x40000000 ;  /* 0x4000000000087882 */ /* 0x000fe20000000000 */
[----:B------:R-:W-:-:S04]  /*0060*/  UMOV UR9, 0x411defb0 ;  /* 0x411defb000097882 */ /* 0x000fc80000000000 */
[----:B------:R-:W0:Y:S02]  /*0070*/  LDC R8, c[0x0][0x360] ;  /* 0x0000d800ff087b82 */ /* 0x000e240000000800 */
[----:B0-----:R-:W-:Y:S01]  /*0080*/  IMAD R8, R8, UR4, R3 ;  /* 0x0000000408087c24 */ /* 0x001fe2000f8e0203 */
[----:B------:R-:W-:-:S04]  /*0090*/  UMOV UR4, 0x40000000 ;  /* 0x4000000000047882 */ /* 0x000fc80000000000 */
[----:B-1----:R-:W-:Y:S01]  /*00a0*/  IADD3 R8, P0, PT, R8, UR6, RZ ;  /* 0x0000000608087c10 */ /* 0x002fe2000ff1e0ff */
[----:B------:R-:W-:-:S03]  /*00b0*/  UMOV UR6, 0x30000000 ;  /* 0x3000000000067882 */ /* 0x000fc60000000000 */
[----:B------:R-:W-:Y:S01]  /*00c0*/  IADD3.X R9, PT, PT, RZ, UR7, RZ, P0, !PT ;  /* 0x00000007ff097c10 */ /* 0x000fe200087fe4ff */
[----:B------:R-:W-:-:S04]  /*00d0*/  UMOV UR7, 0x4137864b ;  /* 0x4137864b00077882 */ /* 0x000fc80000000000 */
[----:B------:R-:W-:-:S04]  /*00e0*/  IMAD.WIDE.U32 R2, R9, -0x7fe3f72d, RZ ;  /* 0x801c08d309027825 */ /* 0x000fc800078e00ff */
[----:B------:R-:W-:-:S04]  /*00f0*/  IMAD.WIDE.U32 R4, P0, R8, -0x51e26da2, R2 ;  /* 0xae1d925e08047825 */ /* 0x000fc80007800002 */
[----:B------:R-:W-:Y:S01]  /*0100*/  IMAD.WIDE.U32 R2, R8, -0x7fe3f72d, RZ ;  /* 0x801c08d308027825 */ /* 0x000fe200078e00ff */
[----:B------:R-:W-:-:S03]  /*0110*/  IADD3.X R7, PT, PT, RZ, RZ, RZ, P0, !PT ;  /* 0x000000ffff077210 */ /* 0x000fc600007fe4ff */
[----:B------:R-:W-:Y:S01]  /*0120*/  IMAD.MOV.U32 R6, RZ, RZ, R5 ;  /* 0x000000ffff067224 */ /* 0x000fe200078e0005 */
[----:B------:R-:W-:-:S05]  /*0130*/  IADD3 RZ, P0, PT, R3, R4, RZ ;  /* 0x0000000403ff7210 */ /* 0x000fca0007f1e0ff */
[----:B------:R-:W-:-:S05]  /*0140*/  IMAD.WIDE.U32.X R2, R9, -0x51e26da2, R6, P0 ;  /* 0xae1d925e09027825 */ /* 0x000fca00000e0406 */
[--C-:B------:R-:W-:Y:S02]  /*0150*/  SHF.R.U64 R10, R2, 0x14, R3.reuse ;  /* 0x00000014020a7819 */ /* 0x100fe40000001203 */
[----:B------:R-:W-:-:S03]  /*0160*/  SHF.R.U32.HI R11, RZ, 0x14, R3 ;  /* 0x00000014ff0b7819 */ /* 0x000fc60000011603 */
[----:B------:R-:W-:Y:S01]  /*0170*/  IMAD.WIDE.U32 R2, R10, -0x17864d, R8 ;  /* 0xffe879b30a027825 */ /* 0x000fe200078e0008 */
[----:B------:R-:W0:Y:S03]  /*0180*/  I2F.F64.U64 R4, R10 ;  /* 0x0000000a00047312 */ /* 0x000e260000301800 */
[----:B------:R-:W-:Y:S01]  /*0190*/  IMAD R13, R11, -0x17864d, RZ ;  /* 0xffe879b30b0d7824 */ /* 0x000fe200078e02ff */
[----:B------:R-:W-:-:S04]  /*01a0*/  MOV R12, R2 ;  /* 0x00000002000c7202 */ /* 0x000fc80000000f00 */
[----:B------:R-:W-:-:S04]  /*01b0*/  IADD3 R13, PT, PT, R3, -R10, R13 ;  /* 0x8000000a030d7210 */ /* 0x000fc80007ffe00d */
[----:B------:R-:W1:Y:S01]  /*01c0*/  I2F.F64.U64 R2, R12 ;  /* 0x0000000c00027312 */ /* 0x000e620000301800 */
[----:B0-----:R-:W-:-:S10]  /*01d0*/  DADD R4, R4, -UR4 ;  /* 0x8000000404047e29 */ /* 0x001fd40008000000 */
[----:B------:R-:W0:Y:S08]  /*01e0*/  F2I.S64.F64.TRUNC R4, R4 ;  /* 0x0000000400047311 */ /* 0x000e30000030d900 */
[----:B-1----:R-:W1:Y:S08]  /*01f0*/  F2I.S64.F64.TRUNC R2, R2 ;  /* 0x0000000200027311 */ /* 0x002e70000030d900 */
[----:B0-----:R-:W0:Y:S08]  /*0200*/  I2F.F64.S64 R6, R4 ;  /* 0x0000000400067312 */ /* 0x001e300000301c00 */
[----:B-1----:R-:W1:Y:S01]  /*0210*/  I2F.F64.S64 R8, R2 ;  /* 0x0000000200087312 */ /* 0x002e620000301c00 */
[----:B0-----:R-:W-:-:S02]  /*0220*/  DMUL R6, R6, UR6 ;  /* 0x0000000606067c28 */ /* 0x001fc40008000000 */
[----:B-1----:R-:W-:-:S08]  /*0230*/  DMUL R10, R8, -UR4 ;  /* 0x80000004080a7c28 */ /* 0x002fd00008000000 */
[----:B------:R-:W-:-:S06]  /*0240*/  DSETP.GEU.AND P0, PT, R6, R10, PT ;  /* 0x0000000a0600722a */ /* 0x000fcc0003f0e000 */
[----:B------:R-:W-:-:S04]  /*0250*/  SEL R13, RZ, 0xc15d0, P0 ;  /* 0x000c15d0ff0d7807 */ /* 0x000fc80000000000 */
[----:B------:R-:W-:-:S05]  /*0260*/  IADD3 R12, P0, PT, R4, R13, RZ ;  /* 0x0000000d040c7210 */ /* 0x000fca0007f1e0ff */
[----:B------:R-:W-:Y:S01]  /*0270*/  IMAD.X R13, RZ, RZ, R5, P0 ;  /* 0x000000ffff0d7224 */ /* 0x000fe200000e0605 */
[C---:B------:R-:W-:Y:S02]  /*0280*/  DMUL R4, R8.reuse, UR8 ;  /* 0x0000000808047c28 */ /* 0x040fe40008000000 */
[----:B------:R-:W-:Y:S01]  /*0290*/  DADD R8, R8, UR6 ;  /* 0x0000000608087e29 */ /* 0x000fe20008000000 */
[----:B------:R-:W0:Y:S09]  /*02a0*/  I2F.F64.S64 R6, R12 ;  /* 0x0000000c00067312 */ /* 0x000e320000301c00 */
[----:B------:R-:W-:Y:S01]  /*02b0*/  F2I.S64.F64.TRUNC R8, R8 ;  /* 0x0000000800087311 */ /* 0x000fe2000030d900 */
[----:B0-----:R-:W-:Y:S01]  /*02c0*/  DADD R10, R6, -UR4 ;  /* 0x80000004060a7e29 */ /* 0x001fe20008000000 */
[----:B------:R-:W-:Y:S01]  /*02d0*/  UMOV UR4, 0x10000000 ;  /* 0x1000000000047882 */ /* 0x000fe20000000000 */
[----:B------:R-:W-:-:S02]  /*02e0*/  UMOV UR5, 0x41315fc6 ;  /* 0x41315fc600057882 */ /* 0x000fc40000000000 */
[----:B------:R-:W-:-:S06]  /*02f0*/  DMUL R6, R6, UR4 ;  /* 0x0000000406067c28 */ /* 0x000fcc0008000000 */
[----:B------:R-:W0:Y:S02]  /*0300*/  F2I.S64.F64.TRUNC R10, R10 ;  /* 0x0000000a000a7311 */ /* 0x000e24000030d900 */
[----:B------:R-:W-:Y:S01]  /*0310*/  DSETP.GT.AND P0, PT, R6, R4, PT ;  /* 0x000000040600722a */ /* 0x000fe20003f04000 */
[----:B------:R-:W-:-:S05]  /*0320*/  IMAD.MOV.U32 R6, RZ, RZ, -0x1a5e2a7 ;  /* 0xfe5a1d59ff067424 */ /* 0x000fca00078e00ff */
[----:B0-----:R-:W-:Y:S02]  /*0330*/  SEL R0, R11, R13, P0 ;  /* 0x0000000d0b007207 */ /* 0x001fe40000000000 */
[----:B------:R-:W-:Y:S01]  /*0340*/  SEL R12, R10, R12, P0 ;  /* 0x0000000c0a0c7207 */ /* 0x000fe20000000000 */
[----:B------:R-:W-:Y:S02]  /*0350*/  IMAD.MOV.U32 R10, RZ, RZ, 0x7ec874f0 ;  /* 0x7ec874f0ff0a7424 */ /* 0x000fe400078e00ff */
[----:B------:R-:W-:Y:S01]  /*0360*/  IMAD R7, R0, -0x115fc61, RZ ;  /* 0xfeea039f00077824 */ /* 0x000fe200078e02ff */
[----:B------:R-:W-:Y:S01]  /*0370*/  SEL R0, R9, R3, P0 ;  /* 0x0000000309007207 */ /* 0x000fe20000000000 */
[----:B------:R-:W-:Y:S01]  /*0380*/  IMAD.WIDE.U32 R4, R12, -0x115fc61, RZ ;  /* 0xfeea039f0c047825 */ /* 0x000fe200078e00ff */
[----:B------:R-:W-:Y:S02]  /*0390*/  SEL R3, R8, R2, P0 ;  /* 0x0000000208037207 */ /* 0x000fe40000000000 */
[----:B------:R-:W-:Y:S01]  /*03a0*/  MOV R8, 0x9459c6 ;  /* 0x009459c600087802 */ /* 0x000fe20000000f00 */
[----:B------:R-:W-:-:S02]  /*03b0*/  IMAD R7, R12, 0xffff, R7 ;  /* 0x0000ffff0c077824 */ /* 0x000fc400078e0207 */
[----:B------:R-:W-:Y:S02]  /*03c0*/  IMAD R11, R0, 0x77bec1, RZ ;  /* 0x0077bec1000b7824 */ /* 0x000fe400078e02ff */
[----:B------:R-:W-:Y:S01]  /*03d0*/  IMAD.MOV.U32 R9, RZ, RZ, 0x39a54000 ;  /* 0x39a54000ff097424 */ /* 0x000fe200078e00ff */
[----:B------:R-:W-:Y:S02]  /*03e0*/  IADD3 R5, PT, PT, R5, R7, RZ ;  /* 0x0000000705057210 */ /* 0x000fe40007ffe0ff */
[----:B------:R-:W-:Y:S01]  /*03f0*/  MOV R7, 0x6432fff ;  /* 0x06432fff00077802 */ /* 0x000fe20000000f00 */
[----:B------:R-:W-:-:S05]  /*0400*/  IMAD.WIDE.U32 R2, R3, 0x77bec1, R4 ;  /* 0x0077bec103027825 */ /* 0x000fca00078e0004 */
[----:B------:R-:W-:Y:S01]  /*0410*/  IADD3 R5, PT, PT, R3, R11, RZ ;  /* 0x0000000b03057210 */ /* 0x000fe20007ffe0ff */
[----:B------:R-:W-:Y:S02]  /*0420*/  HFMA2 R11, -RZ, RZ, 1.513671875, -0.01128387451171875 ;  /* 0x3e0ea1c7ff0b7431 */ /* 0x000fe400000001ff */
[----:B------:R-:W-:-:S04]  /*0430*/  IMAD.HI.U32 R4, R2, -0x21131993, R6 ;  /* 0xdeece66d02047827 */ /* 0x000fc800078e0006 */
[C---:B------:R-:W-:Y:S02]  /*0440*/  IMAD R15, R5.reuse, -0x4b9ff597, RZ ;  /* 0xb4600a69050f7824 */ /* 0x040fe400078e02ff */
[----:B------:R-:W-:Y:S02]  /*0450*/  IMAD R13, R5, -0x21131993, RZ ;  /* 0xdeece66d050d7824 */ /* 0x000fe400078e02ff */
[C---:B------:R-:W-:Y:S02]  /*0460*/  IMAD R15, R2.reuse, -0x190e44e0, R15 ;  /* 0xe6f1bb20020f7824 */ /* 0x040fe400078e020f */
[----:B------:R-:W-:-:S04]  /*0470*/  IMAD.WIDE.U32 R6, R2, -0x4b9ff597, R10 ;  /* 0xb4600a6902067825 */ /* 0x000fc800078e000a */
[C---:B------:R-:W-:Y:S01]  /*0480*/  IMAD R13, R2.reuse, -0x38cafffb, R13 ;  /* 0xc7350005020d7824 */ /* 0x040fe200078e020d */
[----:B------:R-:W-:Y:S01]  /*0490*/  IADD3 R7, PT, PT, R7, R15, RZ ;  /* 0x0000000f07077210 */ /* 0x000fe20007ffe0ff */
[----:B------:R-:W-:-:S03]  /*04a0*/  IMAD.HI.U32 R8, R2, 0x1, R8 ;  /* 0x0000000102087827 */ /* 0x000fc600078e0008 */
[----:B------:R-:W-:Y:S01]  /*04b0*/  IADD3 R4, PT, PT, R4, R13, RZ ;  /* 0x0000000d04047210 */ /* 0x000fe20007ffe0ff */
[----:B------:R-:W-:Y:S01]  /*04c0*/  IMAD R9, R2, -0x79170000, R5 ;  /* 0x86e9000002097824 */ /* 0x000fe200078e0205 */
[----:B------:R-:W-:Y:S01]  /*04d0*/  SHF.R.U64 R0, R6, 0x11, R7 ;  /* 0x0000001106007819 */ /* 0x000fe20000001207 */
[----:B------:R-:W-:Y:S01]  /*04e0*/  HFMA2 R7, -RZ, RZ, -0.05206298828125, -0.052093505859375 ;  /* 0xaaaaaaabff077431 */ /* 0x000fe200000001ff */
[----:B------:R-:W-:Y:S01]  /*04f0*/  LOP3.LUT R4, R4, 0xf000, RZ, 0xc0, !PT ;  /* 0x0000f00004047812 */ /* 0x000fe200078ec0ff */
[----:B------:R-:W-:Y:S01]  /*0500*/  IMAD.IADD R6, R8, 0x1, R9 ;  /* 0x0000000108067824 */ /* 0x000fe200078e0209 */
[----:B------:R-:W-:Y:S02]  /*0510*/  LOP3.LUT R0, R0, 0x7fffffff, RZ, 0xc0, !PT ;  /* 0x7fffffff00007812 */ /* 0x000fe400078ec0ff */
[----:B------:R-:W-:Y:S02]  /*0520*/  ISETP.NE.AND.EX P0, PT, R4, 0x3000, PT, !PT ;  /* 0x000030000400780c */ /* 0x000fe40003f053f0 */
[----:B------:R-:W-:Y:S01]  /*0530*/  LOP3.LUT R4, R6, 0xf000, RZ, 0xc0, !PT ;  /* 0x0000f00006047812 */ /* 0x000fe200078ec0ff */
[----:B------:R-:W-:-:S03]  /*0540*/  IMAD R0, R0, R7, -0x55555556 ;  /* 0xaaaaaaaa00007424 */ /* 0x000fc600078e0207 */
[----:B------:R-:W-:-:S04]  /*0550*/  ISETP.NE.OR.EX P0, PT, R4, 0x4000, P0, !PT ;  /* 0x000040000400780c */ /* 0x000fc800007057f0 */
[----:B------:R-:W-:-:S13]  /*0560*/  ISETP.GT.U32.OR P0, PT, R0, 0x55555554, P0 ;  /* 0x555555540000780c */ /* 0x000fda0000704470 */
[----:B------:R-:W-:Y:S05]  /*0570*/  @P0 EXIT ;  /* 0x000000000000094d */ /* 0x000fea0003800000 */
[----:B------:R-:W0:Y:S01]  /*0580*/  S2R R3, SR_LANEID ;  /* 0x0000000000037919 */ /* 0x000e220000000000 */
[----:B------:R-:W-:Y:S01]  /*0590*/  VOTEU.ANY UR6, UPT, PT ;  /* 0x0000000000067886 */ /* 0x000fe200038e0100 */
[----:B------:R-:W1:Y:S01]  /*05a0*/  LDC.64 R6, c[0x0][0x390] ;  /* 0x0000e400ff067b82 */ /* 0x000e620000000a00 */
[----:B------:R-:W0:Y:S01]  /*05b0*/  FLO.U32 R0, UR6 ;  /* 0x0000000600007d00 */ /* 0x000e2200080e0000 */
[----:B------:R-:W1:Y:S07]  /*05c0*/  LDCU.64 UR4, c[0x0][0x358] ;  /* 0x00006b00ff0477ac */ /* 0x000e6e0008000a00 */
[----:B------:R-:W1:Y:S01]  /*05d0*/  POPC R11, UR6 ;  /* 0x00000006000b7d09 */ /* 0x000e620008000000 */
[----:B0-----:R-:W-:-:S13]  /*05e0*/  ISETP.EQ.U32.AND P0, PT, R0, R3, PT ;  /* 0x000000030000720c */ /* 0x001fda0003f02070 */
[----:B-1----:R0:W2:Y:S01]  /*05f0*/  @P0 ATOMG.E.ADD.STRONG.GPU PT, R11, desc[UR4][R6.64], R11 ;  /* 0x8000000b060b09a8 */ /* 0x0020a200081ef104 */
[----:B------:R-:W-:Y:S01]  /*0600*/  MOV R8, 0xdd7947c7 ;  /* 0xdd7947c700087802 */ /* 0x000fe20000000f00 */
[----:B------:R-:W-:Y:S01]  /*0610*/  IMAD.MOV.U32 R9, RZ, RZ, 0xda33 ;  /* 0x0000da33ff097424 */ /* 0x000fe200078e00ff */
[----:B------:R-:W1:Y:S01]  /*0620*/  S2R R10, SR_LTMASK ;  /* 0x00000000000a7919 */ /* 0x000e620000003900 */
[----:B------:R-:W-:Y:S02]  /*0630*/  IMAD R3, R5, 0x5bcb1365, RZ ;  /* 0x5bcb136505037824 */ /* 0x000fe400078e02ff */
[----:B------:R-:W-:-:S04]  /*0640*/  IMAD.WIDE.U32 R4, R2, 0x5bcb1365, R8 ;  /* 0x5bcb136502047825 */ /* 0x000fc800078e0008 */
[----:B------:R-:W-:Y:S01]  /*0650*/  IMAD R9, R2, 0xdfe0, R3 ;  /* 0x0000dfe002097824 */ /* 0x000fe200078e0203 */
[----:B0-----:R-:W-:Y:S01]  /*0660*/  MOV R6, 0xe462aa9 ;  /* 0x0e462aa900067802 */ /* 0x001fe20000000f00 */
[----:B------:R-:W0:Y:S01]  /*0670*/  LDC.64 R2, c[0x0][0x388] ;  /* 0x0000e200ff027b82 */ /* 0x000e220000000a00 */
[----:B------:R-:W-:Y:S02]  /*0680*/  IMAD.MOV.U32 R7, RZ, RZ, 0x615c ;  /* 0x0000615cff077424 */ /* 0x000fe400078e00ff */
[----:B------:R-:W-:Y:S01]  /*0690*/  IADD3 R8, PT, PT, R5, R9, RZ ;  /* 0x0000000905087210 */ /* 0x000fe20007ffe0ff */
[----:B------:R-:W-:-:S04]  /*06a0*/  IMAD.WIDE.U32 R6, R4, 0x5bcb1365, R6 ;  /* 0x5bcb136504067825 */ /* 0x000fc800078e0006 */
[----:B------:R-:W-:-:S04]  /*06b0*/  IMAD R9, R8, 0x5bcb1365, RZ ;  /* 0x5bcb136508097824 */ /* 0x000fc800078e02ff */
[----:B------:R-:W-:-:S05]  /*06c0*/  IMAD R9, R4, 0xdfe0, R9 ;  /* 0x0000dfe004097824 */ /* 0x000fca00078e0209 */
[----:B------:R-:W-:-:S04]  /*06d0*/  IADD3 R7, PT, PT, R7, R9, RZ ;  /* 0x0000000907077210 */ /* 0x000fc80007ffe0ff */
[----:B------:R-:W-:Y:S02]  /*06e0*/  LOP3.LUT R7, R7, 0xffff, RZ, 0xc0, !PT ;  /* 0x0000ffff07077812 */ /* 0x000fe400078ec0ff */
[----:B-1----:R-:W-:-:S04]  /*06f0*/  LOP3.LUT R10, R10, UR6, RZ, 0xc0, !PT ;  /* 0x000000060a0a7c12 */ /* 0x002fc8000f8ec0ff */
[----:B------:R-:W1:Y:S01]  /*0700*/  POPC R5, R10 ;  /* 0x0000000a00057309 */ /* 0x000e620000000000 */
[----:B--2---:R-:W1:Y:S02]  /*0710*/  SHFL.IDX PT, R0, R11, R0, 0x1f ;  /* 0x00001f000b007589 */ /* 0x004e6400000e0000 */
[----:B-1----:R-:W-:-:S05]  /*0720*/  IADD3 R5, PT, PT, R0, R5, RZ ;  /* 0x0000000500057210 */ /* 0x002fca0007ffe0ff */
[----:B0-----:R-:W-:-:S05]  /*0730*/  IMAD.WIDE R2, R5, 0x8, R2 ;  /* 0x0000000805027825 */ /* 0x001fca00078e0202 */
[----:B------:R-:W-:Y:S01]  /*0740*/  STG.E.64 desc[UR4][R2.64], R6 ;  /* 0x0000000602007986 */ /* 0x000fe2000c101b04 */
[----:B------:R-:W-:Y:S05]  /*0750*/  EXIT ;  /* 0x000000000000794d */ /* 0x000fea0003800000 */
.L_x_18:
        /* <DEDUP_REMOVED lines=10> */
.L_x_20:


//--------------------- .nv.shared.reserved.0     --------------------------
	.section	.nv.shared.reserved.0,"aw",@nobits
	.weak		__nv_reservedSMEM_offset_0_alias
	.size		__nv_reservedSMEM_offset_0_alias, 0, 64
	.other		__nv_reservedSMEM_offset_0_alias,@"STO_CUDA_RESERVED_SHARED STV_DEFAULT"
__nv_reservedSMEM_offset_0_alias:
	.zero		0
	.zero		64


//--------------------- .nv.constant0._Z6doWorkPiPmS_S0_i --------------------------
	.section	.nv.constant0._Z6doWorkPiPmS_S0_i,"a",@progbits
	.sectionflags	@""
	.align	4
.nv.constant0._Z6doWorkPiPmS_S0_i:
	.zero		932


//--------------------- .nv.constant0._Z9doPreWorkmPmPi --------------------------
	.section	.nv.constant0._Z9doPreWorkmPmPi,"a",@progbits
	.sectionflags	@""
	.align	4
.nv.constant0._Z9doPreWorkmPmPi:
	.zero		920


//--------------------- SYMBOLS --------------------------

	.type		.nv.reservedSmem.offset0,@object
	.size		.nv.reservedSmem.offset0,0x4
